//
// Generated by NVIDIA NVVM Compiler
//
// Compiler Build ID: CL-36424714
// Cuda compilation tools, release 13.0, V13.0.88
// Based on NVVM 20.0.0
//

.version 9.0
.target sm_100
.address_size 64

	// .globl	kick_up
.func  (.param .align 16 .b8 func_retval0[16]) __internal_trig_reduction_slowpathd
(
	.param .b64 __internal_trig_reduction_slowpathd_param_0
)
;
.global .align 8 .b8 __cudart_i2opi_d[144] = {8, 93, 141, 31, 177, 95, 251, 107, 234, 146, 82, 138, 247, 57, 7, 61, 123, 241, 229, 235, 199, 186, 39, 117, 45, 234, 95, 158, 102, 63, 70, 79, 183, 9, 203, 39, 207, 126, 54, 109, 31, 109, 10, 90, 139, 17, 47, 239, 15, 152, 5, 222, 255, 151, 248, 31, 59, 40, 249, 189, 139, 95, 132, 156, 244, 57, 83, 131, 57, 214, 145, 57, 65, 126, 95, 180, 38, 112, 156, 233, 132, 68, 187, 46, 245, 53, 130, 232, 62, 167, 41, 177, 28, 235, 29, 254, 28, 146, 209, 9, 234, 46, 73, 6, 224, 210, 77, 66, 58, 110, 36, 183, 97, 197, 187, 222, 171, 99, 81, 254, 65, 144, 67, 60, 153, 149, 98, 219, 192, 221, 52, 245, 209, 87, 39, 252, 41, 21, 68, 78, 110, 131, 249, 162};
.global .align 16 .b8 __cudart_sin_cos_coeffs[128] = {70, 210, 176, 44, 241, 229, 90, 190, 146, 227, 172, 105, 227, 29, 199, 62, 161, 98, 219, 25, 160, 1, 42, 191, 24, 8, 17, 17, 17, 17, 129, 63, 84, 85, 85, 85, 85, 85, 197, 191, 0, 0, 0, 0, 0, 0, 0, 0, 0, 0, 0, 0, 0, 0, 0, 0, 100, 129, 253, 32, 131, 255, 168, 189, 40, 133, 239, 193, 167, 238, 33, 62, 217, 230, 6, 142, 79, 126, 146, 190, 233, 188, 221, 25, 160, 1, 250, 62, 71, 93, 193, 22, 108, 193, 86, 191, 81, 85, 85, 85, 85, 85, 165, 63, 0, 0, 0, 0, 0, 0, 224, 191, 0, 0, 0, 0, 0, 0, 240, 63};

.visible .entry kick_up(
	.param .u64 .ptr .align 1 kick_up_param_0,
	.param .u64 .ptr .align 1 kick_up_param_1,
	.param .f64 kick_up_param_2,
	.param .f64 kick_up_param_3,
	.param .f64 kick_up_param_4,
	.param .f64 kick_up_param_5,
	.param .f64 kick_up_param_6,
	.param .u32 kick_up_param_7,
	.param .f64 kick_up_param_8
)
{
	.reg .pred 	%p<10>;
	.reg .b32 	%r<24>;
	.reg .b64 	%rd<17>;
	.reg .b64 	%fd<80>;

	ld.param.u64 	%rd1, [kick_up_param_0];
	ld.param.u64 	%rd2, [kick_up_param_1];
	ld.param.f64 	%fd14, [kick_up_param_2];
	ld.param.f64 	%fd15, [kick_up_param_3];
	ld.param.f64 	%fd16, [kick_up_param_4];
	ld.param.f64 	%fd17, [kick_up_param_5];
	ld.param.f64 	%fd18, [kick_up_param_6];
	ld.param.u32 	%r8, [kick_up_param_7];
	ld.param.f64 	%fd19, [kick_up_param_8];
	mov.u32 	%r9, %tid.x;
	mov.u32 	%r10, %ntid.x;
	mov.u32 	%r11, %ctaid.x;
	mad.lo.s32 	%r1, %r10, %r11, %r9;
	setp.ge.s32 	%p1, %r1, %r8;
	@%p1 bra 	$L__BB0_10;
	cvta.to.global.u64 	%rd3, %rd1;
	mul.wide.s32 	%rd4, %r1, 8;
	add.s64 	%rd5, %rd3, %rd4;
	ld.global.nc.f64 	%fd20, [%rd5];
	add.f64 	%fd1, %fd16, %fd20;
	abs.f64 	%fd2, %fd1;
	setp.neu.f64 	%p2, %fd2, 0d7FF0000000000000;
	@%p2 bra 	$L__BB0_3;
	mov.f64 	%fd26, 0d0000000000000000;
	mul.rn.f64 	%fd78, %fd1, %fd26;
	mov.b32 	%r22, 0;
	bra.uni 	$L__BB0_5;
$L__BB0_3:
	mul.f64 	%fd21, %fd1, 0d3FE45F306DC9C883;
	cvt.rni.s32.f64 	%r22, %fd21;
	cvt.rn.f64.s32 	%fd22, %r22;
	fma.rn.f64 	%fd23, %fd22, 0dBFF921FB54442D18, %fd1;
	fma.rn.f64 	%fd24, %fd22, 0dBC91A62633145C00, %fd23;
	fma.rn.f64 	%fd78, %fd22, 0dB97B839A252049C0, %fd24;
	setp.ltu.f64 	%p3, %fd2, 0d41E0000000000000;
	@%p3 bra 	$L__BB0_5;
	{ // callseq 0, 0
	.param .b64 param0;
	st.param.f64 	[param0], %fd1;
	.param .align 16 .b8 retval0[16];
	call.uni (retval0), 
	__internal_trig_reduction_slowpathd, 
	(
	param0
	);
	ld.param.f64 	%fd78, [retval0];
	ld.param.b32 	%r22, [retval0+8];
	} // callseq 0
$L__BB0_5:
	shl.b32 	%r14, %r22, 6;
	cvt.u64.u32 	%rd6, %r14;
	and.b64  	%rd7, %rd6, 64;
	mov.u64 	%rd8, __cudart_sin_cos_coeffs;
	add.s64 	%rd9, %rd8, %rd7;
	mul.rn.f64 	%fd27, %fd78, %fd78;
	and.b32  	%r15, %r22, 1;
	setp.eq.b32 	%p4, %r15, 1;
	selp.f64 	%fd28, 0dBDA8FF8320FD8164, 0d3DE5DB65F9785EBA, %p4;
	ld.global.nc.v2.f64 	{%fd29, %fd30}, [%rd9];
	fma.rn.f64 	%fd31, %fd28, %fd27, %fd29;
	fma.rn.f64 	%fd32, %fd31, %fd27, %fd30;
	ld.global.nc.v2.f64 	{%fd33, %fd34}, [%rd9+16];
	fma.rn.f64 	%fd35, %fd32, %fd27, %fd33;
	fma.rn.f64 	%fd36, %fd35, %fd27, %fd34;
	ld.global.nc.v2.f64 	{%fd37, %fd38}, [%rd9+32];
	fma.rn.f64 	%fd39, %fd36, %fd27, %fd37;
	fma.rn.f64 	%fd40, %fd39, %fd27, %fd38;
	fma.rn.f64 	%fd41, %fd40, %fd78, %fd78;
	fma.rn.f64 	%fd42, %fd40, %fd27, 0d3FF0000000000000;
	selp.f64 	%fd43, %fd42, %fd41, %p4;
	and.b32  	%r16, %r22, 2;
	setp.eq.s32 	%p5, %r16, 0;
	mov.f64 	%fd44, 0d0000000000000000;
	sub.f64 	%fd45, %fd44, %fd43;
	selp.f64 	%fd46, %fd43, %fd45, %p5;
	mul.f64 	%fd7, %fd14, %fd46;
	sub.f64 	%fd47, %fd1, %fd17;
	mul.f64 	%fd8, %fd18, %fd47;
	abs.f64 	%fd9, %fd8;
	setp.neu.f64 	%p6, %fd9, 0d7FF0000000000000;
	@%p6 bra 	$L__BB0_7;
	mov.f64 	%fd53, 0d0000000000000000;
	mul.rn.f64 	%fd79, %fd8, %fd53;
	mov.b32 	%r23, 0;
	bra.uni 	$L__BB0_9;
$L__BB0_7:
	mul.f64 	%fd48, %fd8, 0d3FE45F306DC9C883;
	cvt.rni.s32.f64 	%r23, %fd48;
	cvt.rn.f64.s32 	%fd49, %r23;
	fma.rn.f64 	%fd50, %fd49, 0dBFF921FB54442D18, %fd8;
	fma.rn.f64 	%fd51, %fd49, 0dBC91A62633145C00, %fd50;
	fma.rn.f64 	%fd79, %fd49, 0dB97B839A252049C0, %fd51;
	setp.ltu.f64 	%p7, %fd9, 0d41E0000000000000;
	@%p7 bra 	$L__BB0_9;
	{ // callseq 1, 0
	.param .b64 param0;
	st.param.f64 	[param0], %fd8;
	.param .align 16 .b8 retval0[16];
	call.uni (retval0), 
	__internal_trig_reduction_slowpathd, 
	(
	param0
	);
	ld.param.f64 	%fd79, [retval0];
	ld.param.b32 	%r23, [retval0+8];
	} // callseq 1
$L__BB0_9:
	shl.b32 	%r19, %r23, 6;
	cvt.u64.u32 	%rd10, %r19;
	and.b64  	%rd11, %rd10, 64;
	add.s64 	%rd13, %rd8, %rd11;
	mul.rn.f64 	%fd54, %fd79, %fd79;
	and.b32  	%r20, %r23, 1;
	setp.eq.b32 	%p8, %r20, 1;
	selp.f64 	%fd55, 0dBDA8FF8320FD8164, 0d3DE5DB65F9785EBA, %p8;
	ld.global.nc.v2.f64 	{%fd56, %fd57}, [%rd13];
	fma.rn.f64 	%fd58, %fd55, %fd54, %fd56;
	fma.rn.f64 	%fd59, %fd58, %fd54, %fd57;
	ld.global.nc.v2.f64 	{%fd60, %fd61}, [%rd13+16];
	fma.rn.f64 	%fd62, %fd59, %fd54, %fd60;
	fma.rn.f64 	%fd63, %fd62, %fd54, %fd61;
	ld.global.nc.v2.f64 	{%fd64, %fd65}, [%rd13+32];
	fma.rn.f64 	%fd66, %fd63, %fd54, %fd64;
	fma.rn.f64 	%fd67, %fd66, %fd54, %fd65;
	fma.rn.f64 	%fd68, %fd67, %fd79, %fd79;
	fma.rn.f64 	%fd69, %fd67, %fd54, 0d3FF0000000000000;
	selp.f64 	%fd70, %fd69, %fd68, %p8;
	and.b32  	%r21, %r23, 2;
	setp.eq.s32 	%p9, %r21, 0;
	mov.f64 	%fd71, 0d0000000000000000;
	sub.f64 	%fd72, %fd71, %fd70;
	selp.f64 	%fd73, %fd70, %fd72, %p9;
	fma.rn.f64 	%fd74, %fd15, %fd73, %fd7;
	sub.f64 	%fd75, %fd74, %fd19;
	cvta.to.global.u64 	%rd14, %rd2;
	mul.wide.s32 	%rd15, %r1, 8;
	add.s64 	%rd16, %rd14, %rd15;
	ld.global.f64 	%fd76, [%rd16];
	add.f64 	%fd77, %fd76, %fd75;
	st.global.f64 	[%rd16], %fd77;
$L__BB0_10:
	ret;

}
	// .globl	kick_down
.visible .entry kick_down(
	.param .u64 .ptr .align 1 kick_down_param_0,
	.param .u64 .ptr .align 1 kick_down_param_1,
	.param .f64 kick_down_param_2,
	.param .f64 kick_down_param_3,
	.param .f64 kick_down_param_4,
	.param .f64 kick_down_param_5,
	.param .f64 kick_down_param_6,
	.param .u32 kick_down_param_7,
	.param .f64 kick_down_param_8
)
{
	.reg .pred 	%p<10>;
	.reg .b32 	%r<24>;
	.reg .b64 	%rd<17>;
	.reg .b64 	%fd<80>;

	ld.param.u64 	%rd1, [kick_down_param_0];
	ld.param.u64 	%rd2, [kick_down_param_1];
	ld.param.f64 	%fd14, [kick_down_param_2];
	ld.param.f64 	%fd15, [kick_down_param_3];
	ld.param.f64 	%fd16, [kick_down_param_4];
	ld.param.f64 	%fd17, [kick_down_param_5];
	ld.param.f64 	%fd18, [kick_down_param_6];
	ld.param.u32 	%r8, [kick_down_param_7];
	ld.param.f64 	%fd19, [kick_down_param_8];
	mov.u32 	%r9, %tid.x;
	mov.u32 	%r10, %ntid.x;
	mov.u32 	%r11, %ctaid.x;
	mad.lo.s32 	%r1, %r10, %r11, %r9;
	setp.ge.s32 	%p1, %r1, %r8;
	@%p1 bra 	$L__BB1_10;
	cvta.to.global.u64 	%rd3, %rd1;
	mul.wide.s32 	%rd4, %r1, 8;
	add.s64 	%rd5, %rd3, %rd4;
	ld.global.nc.f64 	%fd20, [%rd5];
	add.f64 	%fd1, %fd16, %fd20;
	abs.f64 	%fd2, %fd1;
	setp.neu.f64 	%p2, %fd2, 0d7FF0000000000000;
	@%p2 bra 	$L__BB1_3;
	mov.f64 	%fd26, 0d0000000000000000;
	mul.rn.f64 	%fd78, %fd1, %fd26;
	mov.b32 	%r22, 0;
	bra.uni 	$L__BB1_5;
$L__BB1_3:
	mul.f64 	%fd21, %fd1, 0d3FE45F306DC9C883;
	cvt.rni.s32.f64 	%r22, %fd21;
	cvt.rn.f64.s32 	%fd22, %r22;
	fma.rn.f64 	%fd23, %fd22, 0dBFF921FB54442D18, %fd1;
	fma.rn.f64 	%fd24, %fd22, 0dBC91A62633145C00, %fd23;
	fma.rn.f64 	%fd78, %fd22, 0dB97B839A252049C0, %fd24;
	setp.ltu.f64 	%p3, %fd2, 0d41E0000000000000;
	@%p3 bra 	$L__BB1_5;
	{ // callseq 2, 0
	.param .b64 param0;
	st.param.f64 	[param0], %fd1;
	.param .align 16 .b8 retval0[16];
	call.uni (retval0), 
	__internal_trig_reduction_slowpathd, 
	(
	param0
	);
	ld.param.f64 	%fd78, [retval0];
	ld.param.b32 	%r22, [retval0+8];
	} // callseq 2
$L__BB1_5:
	shl.b32 	%r14, %r22, 6;
	cvt.u64.u32 	%rd6, %r14;
	and.b64  	%rd7, %rd6, 64;
	mov.u64 	%rd8, __cudart_sin_cos_coeffs;
	add.s64 	%rd9, %rd8, %rd7;
	mul.rn.f64 	%fd27, %fd78, %fd78;
	and.b32  	%r15, %r22, 1;
	setp.eq.b32 	%p4, %r15, 1;
	selp.f64 	%fd28, 0dBDA8FF8320FD8164, 0d3DE5DB65F9785EBA, %p4;
	ld.global.nc.v2.f64 	{%fd29, %fd30}, [%rd9];
	fma.rn.f64 	%fd31, %fd28, %fd27, %fd29;
	fma.rn.f64 	%fd32, %fd31, %fd27, %fd30;
	ld.global.nc.v2.f64 	{%fd33, %fd34}, [%rd9+16];
	fma.rn.f64 	%fd35, %fd32, %fd27, %fd33;
	fma.rn.f64 	%fd36, %fd35, %fd27, %fd34;
	ld.global.nc.v2.f64 	{%fd37, %fd38}, [%rd9+32];
	fma.rn.f64 	%fd39, %fd36, %fd27, %fd37;
	fma.rn.f64 	%fd40, %fd39, %fd27, %fd38;
	fma.rn.f64 	%fd41, %fd40, %fd78, %fd78;
	fma.rn.f64 	%fd42, %fd40, %fd27, 0d3FF0000000000000;
	selp.f64 	%fd43, %fd42, %fd41, %p4;
	and.b32  	%r16, %r22, 2;
	setp.eq.s32 	%p5, %r16, 0;
	mov.f64 	%fd44, 0d0000000000000000;
	sub.f64 	%fd45, %fd44, %fd43;
	selp.f64 	%fd46, %fd43, %fd45, %p5;
	mul.f64 	%fd7, %fd14, %fd46;
	sub.f64 	%fd47, %fd1, %fd17;
	mul.f64 	%fd8, %fd18, %fd47;
	abs.f64 	%fd9, %fd8;
	setp.neu.f64 	%p6, %fd9, 0d7FF0000000000000;
	@%p6 bra 	$L__BB1_7;
	mov.f64 	%fd53, 0d0000000000000000;
	mul.rn.f64 	%fd79, %fd8, %fd53;
	mov.b32 	%r23, 0;
	bra.uni 	$L__BB1_9;
$L__BB1_7:
	mul.f64 	%fd48, %fd8, 0d3FE45F306DC9C883;
	cvt.rni.s32.f64 	%r23, %fd48;
	cvt.rn.f64.s32 	%fd49, %r23;
	fma.rn.f64 	%fd50, %fd49, 0dBFF921FB54442D18, %fd8;
	fma.rn.f64 	%fd51, %fd49, 0dBC91A62633145C00, %fd50;
	fma.rn.f64 	%fd79, %fd49, 0dB97B839A252049C0, %fd51;
	setp.ltu.f64 	%p7, %fd9, 0d41E0000000000000;
	@%p7 bra 	$L__BB1_9;
	{ // callseq 3, 0
	.param .b64 param0;
	st.param.f64 	[param0], %fd8;
	.param .align 16 .b8 retval0[16];
	call.uni (retval0), 
	__internal_trig_reduction_slowpathd, 
	(
	param0
	);
	ld.param.f64 	%fd79, [retval0];
	ld.param.b32 	%r23, [retval0+8];
	} // callseq 3
$L__BB1_9:
	shl.b32 	%r19, %r23, 6;
	cvt.u64.u32 	%rd10, %r19;
	and.b64  	%rd11, %rd10, 64;
	add.s64 	%rd13, %rd8, %rd11;
	mul.rn.f64 	%fd54, %fd79, %fd79;
	and.b32  	%r20, %r23, 1;
	setp.eq.b32 	%p8, %r20, 1;
	selp.f64 	%fd55, 0dBDA8FF8320FD8164, 0d3DE5DB65F9785EBA, %p8;
	ld.global.nc.v2.f64 	{%fd56, %fd57}, [%rd13];
	fma.rn.f64 	%fd58, %fd55, %fd54, %fd56;
	fma.rn.f64 	%fd59, %fd58, %fd54, %fd57;
	ld.global.nc.v2.f64 	{%fd60, %fd61}, [%rd13+16];
	fma.rn.f64 	%fd62, %fd59, %fd54, %fd60;
	fma.rn.f64 	%fd63, %fd62, %fd54, %fd61;
	ld.global.nc.v2.f64 	{%fd64, %fd65}, [%rd13+32];
	fma.rn.f64 	%fd66, %fd63, %fd54, %fd64;
	fma.rn.f64 	%fd67, %fd66, %fd54, %fd65;
	fma.rn.f64 	%fd68, %fd67, %fd79, %fd79;
	fma.rn.f64 	%fd69, %fd67, %fd54, 0d3FF0000000000000;
	selp.f64 	%fd70, %fd69, %fd68, %p8;
	and.b32  	%r21, %r23, 2;
	setp.eq.s32 	%p9, %r21, 0;
	mov.f64 	%fd71, 0d0000000000000000;
	sub.f64 	%fd72, %fd71, %fd70;
	selp.f64 	%fd73, %fd70, %fd72, %p9;
	fma.rn.f64 	%fd74, %fd15, %fd73, %fd7;
	sub.f64 	%fd75, %fd74, %fd19;
	cvta.to.global.u64 	%rd14, %rd2;
	mul.wide.s32 	%rd15, %r1, 8;
	add.s64 	%rd16, %rd14, %rd15;
	ld.global.f64 	%fd76, [%rd16];
	sub.f64 	%fd77, %fd76, %fd75;
	st.global.f64 	[%rd16], %fd77;
$L__BB1_10:
	ret;

}
	// .globl	drift_up
.visible .entry drift_up(
	.param .u64 .ptr .align 1 drift_up_param_0,
	.param .u64 .ptr .align 1 drift_up_param_1,
	.param .f64 drift_up_param_2,
	.param .u32 drift_up_param_3
)
{
	.reg .pred 	%p<2>;
	.reg .b32 	%r<6>;
	.reg .b64 	%rd<8>;
	.reg .b64 	%fd<6>;

	ld.param.u64 	%rd1, [drift_up_param_0];
	ld.param.u64 	%rd2, [drift_up_param_1];
	ld.param.f64 	%fd1, [drift_up_param_2];
	ld.param.u32 	%r2, [drift_up_param_3];
	mov.u32 	%r3, %tid.x;
	mov.u32 	%r4, %ntid.x;
	mov.u32 	%r5, %ctaid.x;
	mad.lo.s32 	%r1, %r4, %r5, %r3;
	setp.ge.s32 	%p1, %r1, %r2;
	@%p1 bra 	$L__BB2_2;
	cvta.to.global.u64 	%rd3, %rd2;
	cvta.to.global.u64 	%rd4, %rd1;
	mul.wide.s32 	%rd5, %r1, 8;
	add.s64 	%rd6, %rd3, %rd5;
	ld.global.nc.f64 	%fd2, [%rd6];
	mul.f64 	%fd3, %fd1, %fd2;
	add.s64 	%rd7, %rd4, %rd5;
	ld.global.f64 	%fd4, [%rd7];
	sub.f64 	%fd5, %fd4, %fd3;
	st.global.f64 	[%rd7], %fd5;
$L__BB2_2:
	ret;

}
	// .globl	drift_down
.visible .entry drift_down(
	.param .u64 .ptr .align 1 drift_down_param_0,
	.param .u64 .ptr .align 1 drift_down_param_1,
	.param .f64 drift_down_param_2,
	.param .u32 drift_down_param_3
)
{
	.reg .pred 	%p<2>;
	.reg .b32 	%r<6>;
	.reg .b64 	%rd<8>;
	.reg .b64 	%fd<5>;

	ld.param.u64 	%rd1, [drift_down_param_0];
	ld.param.u64 	%rd2, [drift_down_param_1];
	ld.param.f64 	%fd1, [drift_down_param_2];
	ld.param.u32 	%r2, [drift_down_param_3];
	mov.u32 	%r3, %tid.x;
	mov.u32 	%r4, %ntid.x;
	mov.u32 	%r5, %ctaid.x;
	mad.lo.s32 	%r1, %r4, %r5, %r3;
	setp.ge.s32 	%p1, %r1, %r2;
	@%p1 bra 	$L__BB3_2;
	cvta.to.global.u64 	%rd3, %rd2;
	cvta.to.global.u64 	%rd4, %rd1;
	mul.wide.s32 	%rd5, %r1, 8;
	add.s64 	%rd6, %rd3, %rd5;
	ld.global.nc.f64 	%fd2, [%rd6];
	add.s64 	%rd7, %rd4, %rd5;
	ld.global.f64 	%fd3, [%rd7];
	fma.rn.f64 	%fd4, %fd1, %fd2, %fd3;
	st.global.f64 	[%rd7], %fd4;
$L__BB3_2:
	ret;

}
	// .globl	kick_drift_up_simultaneously
.visible .entry kick_drift_up_simultaneously(
	.param .u64 .ptr .align 1 kick_drift_up_simultaneously_param_0,
	.param .u64 .ptr .align 1 kick_drift_up_simultaneously_param_1,
	.param .f64 kick_drift_up_simultaneously_param_2,
	.param .f64 kick_drift_up_simultaneously_param_3,
	.param .f64 kick_drift_up_simultaneously_param_4,
	.param .f64 kick_drift_up_simultaneously_param_5,
	.param .f64 kick_drift_up_simultaneously_param_6,
	.param .f64 kick_drift_up_simultaneously_param_7,
	.param .u32 kick_drift_up_simultaneously_param_8,
	.param .f64 kick_drift_up_simultaneously_param_9
)
{
	.reg .pred 	%p<10>;
	.reg .b32 	%r<24>;
	.reg .b64 	%rd<16>;
	.reg .b64 	%fd<83>;

	ld.param.u64 	%rd2, [kick_drift_up_simultaneously_param_0];
	ld.param.u64 	%rd3, [kick_drift_up_simultaneously_param_1];
	ld.param.f64 	%fd15, [kick_drift_up_simultaneously_param_2];
	ld.param.f64 	%fd16, [kick_drift_up_simultaneously_param_3];
	ld.param.f64 	%fd17, [kick_drift_up_simultaneously_param_4];
	ld.param.f64 	%fd18, [kick_drift_up_simultaneously_param_5];
	ld.param.f64 	%fd19, [kick_drift_up_simultaneously_param_6];
	ld.param.f64 	%fd20, [kick_drift_up_simultaneously_param_7];
	ld.param.u32 	%r8, [kick_drift_up_simultaneously_param_8];
	ld.param.f64 	%fd21, [kick_drift_up_simultaneously_param_9];
	mov.u32 	%r9, %tid.x;
	mov.u32 	%r10, %ntid.x;
	mov.u32 	%r11, %ctaid.x;
	mad.lo.s32 	%r1, %r10, %r11, %r9;
	setp.ge.s32 	%p1, %r1, %r8;
	@%p1 bra 	$L__BB4_10;
	cvta.to.global.u64 	%rd4, %rd3;
	cvta.to.global.u64 	%rd5, %rd2;
	mul.wide.s32 	%rd6, %r1, 8;
	add.s64 	%rd1, %rd4, %rd6;
	ld.global.f64 	%fd1, [%rd1];
	mul.f64 	%fd22, %fd15, %fd1;
	add.s64 	%rd7, %rd5, %rd6;
	ld.global.f64 	%fd23, [%rd7];
	sub.f64 	%fd24, %fd23, %fd22;
	st.global.f64 	[%rd7], %fd24;
	add.f64 	%fd2, %fd18, %fd24;
	abs.f64 	%fd3, %fd2;
	setp.neu.f64 	%p2, %fd3, 0d7FF0000000000000;
	@%p2 bra 	$L__BB4_3;
	mov.f64 	%fd30, 0d0000000000000000;
	mul.rn.f64 	%fd81, %fd2, %fd30;
	mov.b32 	%r22, 0;
	bra.uni 	$L__BB4_5;
$L__BB4_3:
	mul.f64 	%fd25, %fd2, 0d3FE45F306DC9C883;
	cvt.rni.s32.f64 	%r22, %fd25;
	cvt.rn.f64.s32 	%fd26, %r22;
	fma.rn.f64 	%fd27, %fd26, 0dBFF921FB54442D18, %fd2;
	fma.rn.f64 	%fd28, %fd26, 0dBC91A62633145C00, %fd27;
	fma.rn.f64 	%fd81, %fd26, 0dB97B839A252049C0, %fd28;
	setp.ltu.f64 	%p3, %fd3, 0d41E0000000000000;
	@%p3 bra 	$L__BB4_5;
	{ // callseq 4, 0
	.param .b64 param0;
	st.param.f64 	[param0], %fd2;
	.param .align 16 .b8 retval0[16];
	call.uni (retval0), 
	__internal_trig_reduction_slowpathd, 
	(
	param0
	);
	ld.param.f64 	%fd81, [retval0];
	ld.param.b32 	%r22, [retval0+8];
	} // callseq 4
$L__BB4_5:
	shl.b32 	%r14, %r22, 6;
	cvt.u64.u32 	%rd8, %r14;
	and.b64  	%rd9, %rd8, 64;
	mov.u64 	%rd10, __cudart_sin_cos_coeffs;
	add.s64 	%rd11, %rd10, %rd9;
	mul.rn.f64 	%fd31, %fd81, %fd81;
	and.b32  	%r15, %r22, 1;
	setp.eq.b32 	%p4, %r15, 1;
	selp.f64 	%fd32, 0dBDA8FF8320FD8164, 0d3DE5DB65F9785EBA, %p4;
	ld.global.nc.v2.f64 	{%fd33, %fd34}, [%rd11];
	fma.rn.f64 	%fd35, %fd32, %fd31, %fd33;
	fma.rn.f64 	%fd36, %fd35, %fd31, %fd34;
	ld.global.nc.v2.f64 	{%fd37, %fd38}, [%rd11+16];
	fma.rn.f64 	%fd39, %fd36, %fd31, %fd37;
	fma.rn.f64 	%fd40, %fd39, %fd31, %fd38;
	ld.global.nc.v2.f64 	{%fd41, %fd42}, [%rd11+32];
	fma.rn.f64 	%fd43, %fd40, %fd31, %fd41;
	fma.rn.f64 	%fd44, %fd43, %fd31, %fd42;
	fma.rn.f64 	%fd45, %fd44, %fd81, %fd81;
	fma.rn.f64 	%fd46, %fd44, %fd31, 0d3FF0000000000000;
	selp.f64 	%fd47, %fd46, %fd45, %p4;
	and.b32  	%r16, %r22, 2;
	setp.eq.s32 	%p5, %r16, 0;
	mov.f64 	%fd48, 0d0000000000000000;
	sub.f64 	%fd49, %fd48, %fd47;
	selp.f64 	%fd50, %fd47, %fd49, %p5;
	mul.f64 	%fd8, %fd16, %fd50;
	sub.f64 	%fd51, %fd2, %fd19;
	mul.f64 	%fd9, %fd20, %fd51;
	abs.f64 	%fd10, %fd9;
	setp.neu.f64 	%p6, %fd10, 0d7FF0000000000000;
	@%p6 bra 	$L__BB4_7;
	mov.f64 	%fd57, 0d0000000000000000;
	mul.rn.f64 	%fd82, %fd9, %fd57;
	mov.b32 	%r23, 0;
	bra.uni 	$L__BB4_9;
$L__BB4_7:
	mul.f64 	%fd52, %fd9, 0d3FE45F306DC9C883;
	cvt.rni.s32.f64 	%r23, %fd52;
	cvt.rn.f64.s32 	%fd53, %r23;
	fma.rn.f64 	%fd54, %fd53, 0dBFF921FB54442D18, %fd9;
	fma.rn.f64 	%fd55, %fd53, 0dBC91A62633145C00, %fd54;
	fma.rn.f64 	%fd82, %fd53, 0dB97B839A252049C0, %fd55;
	setp.ltu.f64 	%p7, %fd10, 0d41E0000000000000;
	@%p7 bra 	$L__BB4_9;
	{ // callseq 5, 0
	.param .b64 param0;
	st.param.f64 	[param0], %fd9;
	.param .align 16 .b8 retval0[16];
	call.uni (retval0), 
	__internal_trig_reduction_slowpathd, 
	(
	param0
	);
	ld.param.f64 	%fd82, [retval0];
	ld.param.b32 	%r23, [retval0+8];
	} // callseq 5
$L__BB4_9:
	shl.b32 	%r19, %r23, 6;
	cvt.u64.u32 	%rd12, %r19;
	and.b64  	%rd13, %rd12, 64;
	add.s64 	%rd15, %rd10, %rd13;
	mul.rn.f64 	%fd58, %fd82, %fd82;
	and.b32  	%r20, %r23, 1;
	setp.eq.b32 	%p8, %r20, 1;
	selp.f64 	%fd59, 0dBDA8FF8320FD8164, 0d3DE5DB65F9785EBA, %p8;
	ld.global.nc.v2.f64 	{%fd60, %fd61}, [%rd15];
	fma.rn.f64 	%fd62, %fd59, %fd58, %fd60;
	fma.rn.f64 	%fd63, %fd62, %fd58, %fd61;
	ld.global.nc.v2.f64 	{%fd64, %fd65}, [%rd15+16];
	fma.rn.f64 	%fd66, %fd63, %fd58, %fd64;
	fma.rn.f64 	%fd67, %fd66, %fd58, %fd65;
	ld.global.nc.v2.f64 	{%fd68, %fd69}, [%rd15+32];
	fma.rn.f64 	%fd70, %fd67, %fd58, %fd68;
	fma.rn.f64 	%fd71, %fd70, %fd58, %fd69;
	fma.rn.f64 	%fd72, %fd71, %fd82, %fd82;
	fma.rn.f64 	%fd73, %fd71, %fd58, 0d3FF0000000000000;
	selp.f64 	%fd74, %fd73, %fd72, %p8;
	and.b32  	%r21, %r23, 2;
	setp.eq.s32 	%p9, %r21, 0;
	mov.f64 	%fd75, 0d0000000000000000;
	sub.f64 	%fd76, %fd75, %fd74;
	selp.f64 	%fd77, %fd74, %fd76, %p9;
	fma.rn.f64 	%fd78, %fd17, %fd77, %fd8;
	sub.f64 	%fd79, %fd78, %fd21;
	add.f64 	%fd80, %fd1, %fd79;
	st.global.f64 	[%rd1], %fd80;
$L__BB4_10:
	ret;

}
	// .globl	kick_drift_down_simultaneously
.visible .entry kick_drift_down_simultaneously(
	.param .u64 .ptr .align 1 kick_drift_down_simultaneously_param_0,
	.param .u64 .ptr .align 1 kick_drift_down_simultaneously_param_1,
	.param .f64 kick_drift_down_simultaneously_param_2,
	.param .f64 kick_drift_down_simultaneously_param_3,
	.param .f64 kick_drift_down_simultaneously_param_4,
	.param .f64 kick_drift_down_simultaneously_param_5,
	.param .f64 kick_drift_down_simultaneously_param_6,
	.param .f64 kick_drift_down_simultaneously_param_7,
	.param .u32 kick_drift_down_simultaneously_param_8,
	.param .f64 kick_drift_down_simultaneously_param_9
)
{
	.reg .pred 	%p<10>;
	.reg .b32 	%r<24>;
	.reg .b64 	%rd<18>;
	.reg .b64 	%fd<83>;

	ld.param.u64 	%rd2, [kick_drift_down_simultaneously_param_0];
	ld.param.f64 	%fd15, [kick_drift_down_simultaneously_param_2];
	ld.param.f64 	%fd17, [kick_drift_down_simultaneously_param_4];
	ld.param.f64 	%fd18, [kick_drift_down_simultaneously_param_5];
	ld.param.f64 	%fd19, [kick_drift_down_simultaneously_param_6];
	ld.param.f64 	%fd20, [kick_drift_down_simultaneously_param_7];
	ld.param.u32 	%r8, [kick_drift_down_simultaneously_param_8];
	ld.param.f64 	%fd21, [kick_drift_down_simultaneously_param_9];
	mov.u32 	%r9, %tid.x;
	mov.u32 	%r10, %ntid.x;
	mov.u32 	%r11, %ctaid.x;
	mad.lo.s32 	%r1, %r10, %r11, %r9;
	setp.ge.s32 	%p1, %r1, %r8;
	@%p1 bra 	$L__BB5_10;
	cvta.to.global.u64 	%rd4, %rd2;
	mul.wide.s32 	%rd5, %r1, 8;
	add.s64 	%rd1, %rd4, %rd5;
	ld.global.f64 	%fd1, [%rd1];
	add.f64 	%fd2, %fd18, %fd1;
	abs.f64 	%fd3, %fd2;
	setp.neu.f64 	%p2, %fd3, 0d7FF0000000000000;
	@%p2 bra 	$L__BB5_3;
	mov.f64 	%fd27, 0d0000000000000000;
	mul.rn.f64 	%fd81, %fd2, %fd27;
	mov.b32 	%r22, 0;
	bra.uni 	$L__BB5_5;
$L__BB5_3:
	mul.f64 	%fd22, %fd2, 0d3FE45F306DC9C883;
	cvt.rni.s32.f64 	%r22, %fd22;
	cvt.rn.f64.s32 	%fd23, %r22;
	fma.rn.f64 	%fd24, %fd23, 0dBFF921FB54442D18, %fd2;
	fma.rn.f64 	%fd25, %fd23, 0dBC91A62633145C00, %fd24;
	fma.rn.f64 	%fd81, %fd23, 0dB97B839A252049C0, %fd25;
	setp.ltu.f64 	%p3, %fd3, 0d41E0000000000000;
	@%p3 bra 	$L__BB5_5;
	{ // callseq 6, 0
	.param .b64 param0;
	st.param.f64 	[param0], %fd2;
	.param .align 16 .b8 retval0[16];
	call.uni (retval0), 
	__internal_trig_reduction_slowpathd, 
	(
	param0
	);
	ld.param.f64 	%fd81, [retval0];
	ld.param.b32 	%r22, [retval0+8];
	} // callseq 6
$L__BB5_5:
	ld.param.f64 	%fd80, [kick_drift_down_simultaneously_param_3];
	shl.b32 	%r14, %r22, 6;
	cvt.u64.u32 	%rd6, %r14;
	and.b64  	%rd7, %rd6, 64;
	mov.u64 	%rd8, __cudart_sin_cos_coeffs;
	add.s64 	%rd9, %rd8, %rd7;
	mul.rn.f64 	%fd28, %fd81, %fd81;
	and.b32  	%r15, %r22, 1;
	setp.eq.b32 	%p4, %r15, 1;
	selp.f64 	%fd29, 0dBDA8FF8320FD8164, 0d3DE5DB65F9785EBA, %p4;
	ld.global.nc.v2.f64 	{%fd30, %fd31}, [%rd9];
	fma.rn.f64 	%fd32, %fd29, %fd28, %fd30;
	fma.rn.f64 	%fd33, %fd32, %fd28, %fd31;
	ld.global.nc.v2.f64 	{%fd34, %fd35}, [%rd9+16];
	fma.rn.f64 	%fd36, %fd33, %fd28, %fd34;
	fma.rn.f64 	%fd37, %fd36, %fd28, %fd35;
	ld.global.nc.v2.f64 	{%fd38, %fd39}, [%rd9+32];
	fma.rn.f64 	%fd40, %fd37, %fd28, %fd38;
	fma.rn.f64 	%fd41, %fd40, %fd28, %fd39;
	fma.rn.f64 	%fd42, %fd41, %fd81, %fd81;
	fma.rn.f64 	%fd43, %fd41, %fd28, 0d3FF0000000000000;
	selp.f64 	%fd44, %fd43, %fd42, %p4;
	and.b32  	%r16, %r22, 2;
	setp.eq.s32 	%p5, %r16, 0;
	mov.f64 	%fd45, 0d0000000000000000;
	sub.f64 	%fd46, %fd45, %fd44;
	selp.f64 	%fd47, %fd44, %fd46, %p5;
	mul.f64 	%fd8, %fd80, %fd47;
	sub.f64 	%fd48, %fd2, %fd19;
	mul.f64 	%fd9, %fd20, %fd48;
	abs.f64 	%fd10, %fd9;
	setp.neu.f64 	%p6, %fd10, 0d7FF0000000000000;
	@%p6 bra 	$L__BB5_7;
	mov.f64 	%fd54, 0d0000000000000000;
	mul.rn.f64 	%fd82, %fd9, %fd54;
	mov.b32 	%r23, 0;
	bra.uni 	$L__BB5_9;
$L__BB5_7:
	mul.f64 	%fd49, %fd9, 0d3FE45F306DC9C883;
	cvt.rni.s32.f64 	%r23, %fd49;
	cvt.rn.f64.s32 	%fd50, %r23;
	fma.rn.f64 	%fd51, %fd50, 0dBFF921FB54442D18, %fd9;
	fma.rn.f64 	%fd52, %fd50, 0dBC91A62633145C00, %fd51;
	fma.rn.f64 	%fd82, %fd50, 0dB97B839A252049C0, %fd52;
	setp.ltu.f64 	%p7, %fd10, 0d41E0000000000000;
	@%p7 bra 	$L__BB5_9;
	{ // callseq 7, 0
	.param .b64 param0;
	st.param.f64 	[param0], %fd9;
	.param .align 16 .b8 retval0[16];
	call.uni (retval0), 
	__internal_trig_reduction_slowpathd, 
	(
	param0
	);
	ld.param.f64 	%fd82, [retval0];
	ld.param.b32 	%r23, [retval0+8];
	} // callseq 7
$L__BB5_9:
	ld.param.u64 	%rd17, [kick_drift_down_simultaneously_param_1];
	shl.b32 	%r19, %r23, 6;
	cvt.u64.u32 	%rd10, %r19;
	and.b64  	%rd11, %rd10, 64;
	add.s64 	%rd13, %rd8, %rd11;
	mul.rn.f64 	%fd55, %fd82, %fd82;
	and.b32  	%r20, %r23, 1;
	setp.eq.b32 	%p8, %r20, 1;
	selp.f64 	%fd56, 0dBDA8FF8320FD8164, 0d3DE5DB65F9785EBA, %p8;
	ld.global.nc.v2.f64 	{%fd57, %fd58}, [%rd13];
	fma.rn.f64 	%fd59, %fd56, %fd55, %fd57;
	fma.rn.f64 	%fd60, %fd59, %fd55, %fd58;
	ld.global.nc.v2.f64 	{%fd61, %fd62}, [%rd13+16];
	fma.rn.f64 	%fd63, %fd60, %fd55, %fd61;
	fma.rn.f64 	%fd64, %fd63, %fd55, %fd62;
	ld.global.nc.v2.f64 	{%fd65, %fd66}, [%rd13+32];
	fma.rn.f64 	%fd67, %fd64, %fd55, %fd65;
	fma.rn.f64 	%fd68, %fd67, %fd55, %fd66;
	fma.rn.f64 	%fd69, %fd68, %fd82, %fd82;
	fma.rn.f64 	%fd70, %fd68, %fd55, 0d3FF0000000000000;
	selp.f64 	%fd71, %fd70, %fd69, %p8;
	and.b32  	%r21, %r23, 2;
	setp.eq.s32 	%p9, %r21, 0;
	mov.f64 	%fd72, 0d0000000000000000;
	sub.f64 	%fd73, %fd72, %fd71;
	selp.f64 	%fd74, %fd71, %fd73, %p9;
	fma.rn.f64 	%fd75, %fd17, %fd74, %fd8;
	sub.f64 	%fd76, %fd75, %fd21;
	cvta.to.global.u64 	%rd14, %rd17;
	mul.wide.s32 	%rd15, %r1, 8;
	add.s64 	%rd16, %rd14, %rd15;
	ld.global.f64 	%fd77, [%rd16];
	sub.f64 	%fd78, %fd77, %fd76;
	st.global.f64 	[%rd16], %fd78;
	fma.rn.f64 	%fd79, %fd15, %fd78, %fd1;
	st.global.f64 	[%rd1], %fd79;
$L__BB5_10:
	ret;

}
	// .globl	kick_drift_up_turns
.visible .entry kick_drift_up_turns(
	.param .u64 .ptr .align 1 kick_drift_up_turns_param_0,
	.param .u64 .ptr .align 1 kick_drift_up_turns_param_1,
	.param .u64 .ptr .align 1 kick_drift_up_turns_param_2,
	.param .u64 .ptr .align 1 kick_drift_up_turns_param_3,
	.param .u64 .ptr .align 1 kick_drift_up_turns_param_4,
	.param .u64 .ptr .align 1 kick_drift_up_turns_param_5,
	.param .u64 .ptr .align 1 kick_drift_up_turns_param_6,
	.param .u64 .ptr .align 1 kick_drift_up_turns_param_7,
	.param .u64 .ptr .align 1 kick_drift_up_turns_param_8,
	.param .f64 kick_drift_up_turns_param_9,
	.param .u32 kick_drift_up_turns_param_10,
	.param .u64 .ptr .align 1 kick_drift_up_turns_param_11,
	.param .u32 kick_drift_up_turns_param_12,
	.param .u32 kick_drift_up_turns_param_13,
	.param .u32 kick_drift_up_turns_param_14,
	.param .u32 kick_drift_up_turns_param_15
)
{
	.reg .pred 	%p<13>;
	.reg .b32 	%r<45>;
	.reg .b64 	%rd<55>;
	.reg .b64 	%fd<88>;

	ld.param.u64 	%rd9, [kick_drift_up_turns_param_0];
	ld.param.u64 	%rd10, [kick_drift_up_turns_param_1];
	ld.param.u32 	%r16, [kick_drift_up_turns_param_10];
	ld.param.u32 	%r41, [kick_drift_up_turns_param_12];
	ld.param.u32 	%r18, [kick_drift_up_turns_param_13];
	mov.u32 	%r21, %tid.x;
	mov.u32 	%r22, %ntid.x;
	mov.u32 	%r23, %ctaid.x;
	mad.lo.s32 	%r1, %r22, %r23, %r21;
	setp.ge.s32 	%p1, %r1, %r16;
	@%p1 bra 	$L__BB6_14;
	cvta.to.global.u64 	%rd1, %rd9;
	cvta.to.global.u64 	%rd2, %rd10;
	setp.ge.s32 	%p2, %r41, %r18;
	@%p2 bra 	$L__BB6_14;
	ld.param.u32 	%r44, [kick_drift_up_turns_param_15];
	ld.param.u64 	%rd54, [kick_drift_up_turns_param_11];
	ld.param.u64 	%rd53, [kick_drift_up_turns_param_8];
	ld.param.u64 	%rd52, [kick_drift_up_turns_param_7];
	ld.param.u64 	%rd51, [kick_drift_up_turns_param_6];
	ld.param.u64 	%rd50, [kick_drift_up_turns_param_5];
	mul.wide.s32 	%rd19, %r1, 8;
	add.s64 	%rd20, %rd2, %rd19;
	ld.global.nc.f64 	%fd84, [%rd20];
	add.s64 	%rd21, %rd1, %rd19;
	ld.global.nc.f64 	%fd85, [%rd21];
	sub.s32 	%r39, %r41, %r18;
	cvta.to.global.u64 	%rd22, %rd50;
	add.s64 	%rd3, %rd22, 8;
	cvta.to.global.u64 	%rd23, %rd52;
	add.s64 	%rd4, %rd23, 8;
	cvta.to.global.u64 	%rd24, %rd51;
	add.s64 	%rd5, %rd24, 8;
	cvta.to.global.u64 	%rd25, %rd53;
	add.s64 	%rd6, %rd25, 8;
	cvta.to.global.u64 	%rd26, %rd54;
	add.s64 	%rd7, %rd26, 8;
$L__BB6_3:
	ld.param.u64 	%rd49, [kick_drift_up_turns_param_4];
	mul.wide.s32 	%rd8, %r41, 8;
	add.s64 	%rd27, %rd3, %rd8;
	add.s64 	%rd28, %rd4, %rd8;
	cvta.to.global.u64 	%rd29, %rd49;
	add.s64 	%rd30, %rd29, %rd8;
	ld.global.nc.f64 	%fd23, [%rd30];
	mul.f64 	%fd24, %fd84, %fd23;
	sub.f64 	%fd85, %fd85, %fd24;
	add.s32 	%r41, %r41, 1;
	ld.global.nc.f64 	%fd6, [%rd27];
	ld.global.nc.f64 	%fd25, [%rd28];
	add.f64 	%fd7, %fd85, %fd25;
	abs.f64 	%fd8, %fd7;
	setp.neu.f64 	%p3, %fd8, 0d7FF0000000000000;
	@%p3 bra 	$L__BB6_5;
	mov.f64 	%fd31, 0d0000000000000000;
	mul.rn.f64 	%fd86, %fd7, %fd31;
	mov.b32 	%r42, 0;
	bra.uni 	$L__BB6_7;
$L__BB6_5:
	mul.f64 	%fd26, %fd7, 0d3FE45F306DC9C883;
	cvt.rni.s32.f64 	%r42, %fd26;
	cvt.rn.f64.s32 	%fd27, %r42;
	fma.rn.f64 	%fd28, %fd27, 0dBFF921FB54442D18, %fd7;
	fma.rn.f64 	%fd29, %fd27, 0dBC91A62633145C00, %fd28;
	fma.rn.f64 	%fd86, %fd27, 0dB97B839A252049C0, %fd29;
	setp.ltu.f64 	%p4, %fd8, 0d41E0000000000000;
	@%p4 bra 	$L__BB6_7;
	{ // callseq 8, 0
	.param .b64 param0;
	st.param.f64 	[param0], %fd7;
	.param .align 16 .b8 retval0[16];
	call.uni (retval0), 
	__internal_trig_reduction_slowpathd, 
	(
	param0
	);
	ld.param.f64 	%fd86, [retval0];
	ld.param.b32 	%r42, [retval0+8];
	} // callseq 8
$L__BB6_7:
	ld.param.f64 	%fd83, [kick_drift_up_turns_param_9];
	shl.b32 	%r26, %r42, 6;
	cvt.u64.u32 	%rd31, %r26;
	and.b64  	%rd32, %rd31, 64;
	mov.u64 	%rd33, __cudart_sin_cos_coeffs;
	add.s64 	%rd34, %rd33, %rd32;
	mul.rn.f64 	%fd32, %fd86, %fd86;
	and.b32  	%r27, %r42, 1;
	setp.eq.b32 	%p5, %r27, 1;
	selp.f64 	%fd33, 0dBDA8FF8320FD8164, 0d3DE5DB65F9785EBA, %p5;
	ld.global.nc.v2.f64 	{%fd34, %fd35}, [%rd34];
	fma.rn.f64 	%fd36, %fd33, %fd32, %fd34;
	fma.rn.f64 	%fd37, %fd36, %fd32, %fd35;
	ld.global.nc.v2.f64 	{%fd38, %fd39}, [%rd34+16];
	fma.rn.f64 	%fd40, %fd37, %fd32, %fd38;
	fma.rn.f64 	%fd41, %fd40, %fd32, %fd39;
	ld.global.nc.v2.f64 	{%fd42, %fd43}, [%rd34+32];
	fma.rn.f64 	%fd44, %fd41, %fd32, %fd42;
	fma.rn.f64 	%fd45, %fd44, %fd32, %fd43;
	fma.rn.f64 	%fd46, %fd45, %fd86, %fd86;
	fma.rn.f64 	%fd47, %fd45, %fd32, 0d3FF0000000000000;
	selp.f64 	%fd48, %fd47, %fd46, %p5;
	and.b32  	%r28, %r42, 2;
	setp.eq.s32 	%p6, %r28, 0;
	mov.f64 	%fd49, 0d0000000000000000;
	sub.f64 	%fd50, %fd49, %fd48;
	selp.f64 	%fd51, %fd48, %fd50, %p6;
	mul.f64 	%fd13, %fd6, %fd51;
	add.s64 	%rd35, %rd5, %rd8;
	ld.global.nc.f64 	%fd14, [%rd35];
	add.s64 	%rd36, %rd6, %rd8;
	ld.global.nc.f64 	%fd52, [%rd36];
	sub.f64 	%fd53, %fd7, %fd52;
	mul.f64 	%fd15, %fd83, %fd53;
	abs.f64 	%fd16, %fd15;
	setp.neu.f64 	%p7, %fd16, 0d7FF0000000000000;
	@%p7 bra 	$L__BB6_9;
	mov.f64 	%fd59, 0d0000000000000000;
	mul.rn.f64 	%fd87, %fd15, %fd59;
	mov.b32 	%r43, 0;
	bra.uni 	$L__BB6_11;
$L__BB6_9:
	mul.f64 	%fd54, %fd15, 0d3FE45F306DC9C883;
	cvt.rni.s32.f64 	%r43, %fd54;
	cvt.rn.f64.s32 	%fd55, %r43;
	fma.rn.f64 	%fd56, %fd55, 0dBFF921FB54442D18, %fd15;
	fma.rn.f64 	%fd57, %fd55, 0dBC91A62633145C00, %fd56;
	fma.rn.f64 	%fd87, %fd55, 0dB97B839A252049C0, %fd57;
	setp.ltu.f64 	%p8, %fd16, 0d41E0000000000000;
	@%p8 bra 	$L__BB6_11;
	{ // callseq 9, 0
	.param .b64 param0;
	st.param.f64 	[param0], %fd15;
	.param .align 16 .b8 retval0[16];
	call.uni (retval0), 
	__internal_trig_reduction_slowpathd, 
	(
	param0
	);
	ld.param.f64 	%fd87, [retval0];
	ld.param.b32 	%r43, [retval0+8];
	} // callseq 9
$L__BB6_11:
	ld.param.u32 	%r37, [kick_drift_up_turns_param_14];
	shl.b32 	%r31, %r43, 6;
	cvt.u64.u32 	%rd37, %r31;
	and.b64  	%rd38, %rd37, 64;
	mov.u64 	%rd39, __cudart_sin_cos_coeffs;
	add.s64 	%rd40, %rd39, %rd38;
	mul.rn.f64 	%fd60, %fd87, %fd87;
	and.b32  	%r32, %r43, 1;
	setp.eq.b32 	%p9, %r32, 1;
	selp.f64 	%fd61, 0dBDA8FF8320FD8164, 0d3DE5DB65F9785EBA, %p9;
	ld.global.nc.v2.f64 	{%fd62, %fd63}, [%rd40];
	fma.rn.f64 	%fd64, %fd61, %fd60, %fd62;
	fma.rn.f64 	%fd65, %fd64, %fd60, %fd63;
	ld.global.nc.v2.f64 	{%fd66, %fd67}, [%rd40+16];
	fma.rn.f64 	%fd68, %fd65, %fd60, %fd66;
	fma.rn.f64 	%fd69, %fd68, %fd60, %fd67;
	ld.global.nc.v2.f64 	{%fd70, %fd71}, [%rd40+32];
	fma.rn.f64 	%fd72, %fd69, %fd60, %fd70;
	fma.rn.f64 	%fd73, %fd72, %fd60, %fd71;
	fma.rn.f64 	%fd74, %fd73, %fd87, %fd87;
	fma.rn.f64 	%fd75, %fd73, %fd60, 0d3FF0000000000000;
	selp.f64 	%fd76, %fd75, %fd74, %p9;
	and.b32  	%r33, %r43, 2;
	setp.eq.s32 	%p10, %r33, 0;
	mov.f64 	%fd77, 0d0000000000000000;
	sub.f64 	%fd78, %fd77, %fd76;
	selp.f64 	%fd79, %fd76, %fd78, %p10;
	fma.rn.f64 	%fd80, %fd14, %fd79, %fd13;
	add.s64 	%rd41, %rd7, %rd8;
	ld.global.nc.f64 	%fd81, [%rd41];
	sub.f64 	%fd82, %fd80, %fd81;
	add.f64 	%fd84, %fd84, %fd82;
	rem.s32 	%r34, %r41, %r37;
	setp.ne.s32 	%p11, %r34, 0;
	@%p11 bra 	$L__BB6_13;
	ld.param.u64 	%rd48, [kick_drift_up_turns_param_3];
	ld.param.u64 	%rd47, [kick_drift_up_turns_param_2];
	add.s32 	%r13, %r44, 1;
	mad.lo.s32 	%r35, %r16, %r44, %r16;
	add.s32 	%r36, %r35, %r1;
	cvta.to.global.u64 	%rd42, %rd47;
	mul.wide.s32 	%rd43, %r36, 8;
	add.s64 	%rd44, %rd42, %rd43;
	st.global.f64 	[%rd44], %fd85;
	cvta.to.global.u64 	%rd45, %rd48;
	add.s64 	%rd46, %rd45, %rd43;
	st.global.f64 	[%rd46], %fd84;
	mov.u32 	%r44, %r13;
$L__BB6_13:
	add.s32 	%r39, %r39, 1;
	setp.ne.s32 	%p12, %r39, 0;
	@%p12 bra 	$L__BB6_3;
$L__BB6_14:
	ret;

}
	// .globl	kick_drift_down_turns
.visible .entry kick_drift_down_turns(
	.param .u64 .ptr .align 1 kick_drift_down_turns_param_0,
	.param .u64 .ptr .align 1 kick_drift_down_turns_param_1,
	.param .u64 .ptr .align 1 kick_drift_down_turns_param_2,
	.param .u64 .ptr .align 1 kick_drift_down_turns_param_3,
	.param .u64 .ptr .align 1 kick_drift_down_turns_param_4,
	.param .u64 .ptr .align 1 kick_drift_down_turns_param_5,
	.param .u64 .ptr .align 1 kick_drift_down_turns_param_6,
	.param .u64 .ptr .align 1 kick_drift_down_turns_param_7,
	.param .u64 .ptr .align 1 kick_drift_down_turns_param_8,
	.param .f64 kick_drift_down_turns_param_9,
	.param .u32 kick_drift_down_turns_param_10,
	.param .u64 .ptr .align 1 kick_drift_down_turns_param_11,
	.param .u32 kick_drift_down_turns_param_12,
	.param .u32 kick_drift_down_turns_param_13,
	.param .u32 kick_drift_down_turns_param_14
)
{
	.reg .pred 	%p<13>;
	.reg .b32 	%r<41>;
	.reg .b64 	%rd<69>;
	.reg .b64 	%fd<87>;

	ld.param.u64 	%rd21, [kick_drift_down_turns_param_0];
	ld.param.u64 	%rd22, [kick_drift_down_turns_param_1];
	ld.param.u32 	%r14, [kick_drift_down_turns_param_10];
	ld.param.u32 	%r15, [kick_drift_down_turns_param_12];
	mov.u32 	%r18, %tid.x;
	mov.u32 	%r19, %ntid.x;
	mov.u32 	%r20, %ctaid.x;
	mad.lo.s32 	%r1, %r19, %r20, %r18;
	setp.ge.s32 	%p1, %r1, %r14;
	@%p1 bra 	$L__BB7_14;
	cvta.to.global.u64 	%rd1, %rd21;
	cvta.to.global.u64 	%rd2, %rd22;
	setp.lt.s32 	%p2, %r15, 1;
	@%p2 bra 	$L__BB7_14;
	ld.param.u32 	%r40, [kick_drift_down_turns_param_14];
	ld.param.u64 	%rd62, [kick_drift_down_turns_param_11];
	ld.param.u64 	%rd61, [kick_drift_down_turns_param_8];
	ld.param.u64 	%rd60, [kick_drift_down_turns_param_7];
	ld.param.u64 	%rd59, [kick_drift_down_turns_param_6];
	ld.param.u64 	%rd58, [kick_drift_down_turns_param_5];
	ld.param.u64 	%rd57, [kick_drift_down_turns_param_4];
	mul.wide.s32 	%rd31, %r1, 8;
	add.s64 	%rd32, %rd2, %rd31;
	ld.global.nc.f64 	%fd83, [%rd32];
	add.s64 	%rd33, %rd1, %rd31;
	ld.global.nc.f64 	%fd84, [%rd33];
	add.s32 	%r36, %r15, -1;
	mul.wide.u32 	%rd34, %r36, 8;
	cvta.to.global.u64 	%rd35, %rd57;
	add.s64 	%rd68, %rd35, %rd34;
	mul.wide.u32 	%rd36, %r15, 8;
	cvta.to.global.u64 	%rd37, %rd62;
	add.s64 	%rd67, %rd37, %rd36;
	cvta.to.global.u64 	%rd38, %rd61;
	add.s64 	%rd66, %rd38, %rd36;
	cvta.to.global.u64 	%rd39, %rd59;
	add.s64 	%rd65, %rd39, %rd36;
	cvta.to.global.u64 	%rd40, %rd60;
	add.s64 	%rd64, %rd40, %rd36;
	cvta.to.global.u64 	%rd41, %rd58;
	add.s64 	%rd63, %rd41, %rd36;
$L__BB7_3:
	ld.global.nc.f64 	%fd5, [%rd63];
	ld.global.nc.f64 	%fd23, [%rd64];
	add.f64 	%fd6, %fd84, %fd23;
	abs.f64 	%fd7, %fd6;
	setp.neu.f64 	%p3, %fd7, 0d7FF0000000000000;
	@%p3 bra 	$L__BB7_5;
	mov.f64 	%fd29, 0d0000000000000000;
	mul.rn.f64 	%fd85, %fd6, %fd29;
	mov.b32 	%r38, 0;
	bra.uni 	$L__BB7_7;
$L__BB7_5:
	mul.f64 	%fd24, %fd6, 0d3FE45F306DC9C883;
	cvt.rni.s32.f64 	%r38, %fd24;
	cvt.rn.f64.s32 	%fd25, %r38;
	fma.rn.f64 	%fd26, %fd25, 0dBFF921FB54442D18, %fd6;
	fma.rn.f64 	%fd27, %fd25, 0dBC91A62633145C00, %fd26;
	fma.rn.f64 	%fd85, %fd25, 0dB97B839A252049C0, %fd27;
	setp.ltu.f64 	%p4, %fd7, 0d41E0000000000000;
	@%p4 bra 	$L__BB7_7;
	{ // callseq 10, 0
	.param .b64 param0;
	st.param.f64 	[param0], %fd6;
	.param .align 16 .b8 retval0[16];
	call.uni (retval0), 
	__internal_trig_reduction_slowpathd, 
	(
	param0
	);
	ld.param.f64 	%fd85, [retval0];
	ld.param.b32 	%r38, [retval0+8];
	} // callseq 10
$L__BB7_7:
	ld.param.f64 	%fd82, [kick_drift_down_turns_param_9];
	shl.b32 	%r23, %r38, 6;
	cvt.u64.u32 	%rd42, %r23;
	and.b64  	%rd43, %rd42, 64;
	mov.u64 	%rd44, __cudart_sin_cos_coeffs;
	add.s64 	%rd45, %rd44, %rd43;
	mul.rn.f64 	%fd30, %fd85, %fd85;
	and.b32  	%r24, %r38, 1;
	setp.eq.b32 	%p5, %r24, 1;
	selp.f64 	%fd31, 0dBDA8FF8320FD8164, 0d3DE5DB65F9785EBA, %p5;
	ld.global.nc.v2.f64 	{%fd32, %fd33}, [%rd45];
	fma.rn.f64 	%fd34, %fd31, %fd30, %fd32;
	fma.rn.f64 	%fd35, %fd34, %fd30, %fd33;
	ld.global.nc.v2.f64 	{%fd36, %fd37}, [%rd45+16];
	fma.rn.f64 	%fd38, %fd35, %fd30, %fd36;
	fma.rn.f64 	%fd39, %fd38, %fd30, %fd37;
	ld.global.nc.v2.f64 	{%fd40, %fd41}, [%rd45+32];
	fma.rn.f64 	%fd42, %fd39, %fd30, %fd40;
	fma.rn.f64 	%fd43, %fd42, %fd30, %fd41;
	fma.rn.f64 	%fd44, %fd43, %fd85, %fd85;
	fma.rn.f64 	%fd45, %fd43, %fd30, 0d3FF0000000000000;
	selp.f64 	%fd46, %fd45, %fd44, %p5;
	and.b32  	%r25, %r38, 2;
	setp.eq.s32 	%p6, %r25, 0;
	mov.f64 	%fd47, 0d0000000000000000;
	sub.f64 	%fd48, %fd47, %fd46;
	selp.f64 	%fd49, %fd46, %fd48, %p6;
	mul.f64 	%fd12, %fd5, %fd49;
	ld.global.nc.f64 	%fd13, [%rd65];
	ld.global.nc.f64 	%fd50, [%rd66];
	sub.f64 	%fd51, %fd6, %fd50;
	mul.f64 	%fd14, %fd82, %fd51;
	abs.f64 	%fd15, %fd14;
	setp.neu.f64 	%p7, %fd15, 0d7FF0000000000000;
	@%p7 bra 	$L__BB7_9;
	mov.f64 	%fd57, 0d0000000000000000;
	mul.rn.f64 	%fd86, %fd14, %fd57;
	mov.b32 	%r39, 0;
	bra.uni 	$L__BB7_11;
$L__BB7_9:
	mul.f64 	%fd52, %fd14, 0d3FE45F306DC9C883;
	cvt.rni.s32.f64 	%r39, %fd52;
	cvt.rn.f64.s32 	%fd53, %r39;
	fma.rn.f64 	%fd54, %fd53, 0dBFF921FB54442D18, %fd14;
	fma.rn.f64 	%fd55, %fd53, 0dBC91A62633145C00, %fd54;
	fma.rn.f64 	%fd86, %fd53, 0dB97B839A252049C0, %fd55;
	setp.ltu.f64 	%p8, %fd15, 0d41E0000000000000;
	@%p8 bra 	$L__BB7_11;
	{ // callseq 11, 0
	.param .b64 param0;
	st.param.f64 	[param0], %fd14;
	.param .align 16 .b8 retval0[16];
	call.uni (retval0), 
	__internal_trig_reduction_slowpathd, 
	(
	param0
	);
	ld.param.f64 	%fd86, [retval0];
	ld.param.b32 	%r39, [retval0+8];
	} // callseq 11
$L__BB7_11:
	ld.param.u32 	%r34, [kick_drift_down_turns_param_13];
	shl.b32 	%r28, %r39, 6;
	cvt.u64.u32 	%rd46, %r28;
	and.b64  	%rd47, %rd46, 64;
	mov.u64 	%rd48, __cudart_sin_cos_coeffs;
	add.s64 	%rd49, %rd48, %rd47;
	mul.rn.f64 	%fd58, %fd86, %fd86;
	and.b32  	%r29, %r39, 1;
	setp.eq.b32 	%p9, %r29, 1;
	selp.f64 	%fd59, 0dBDA8FF8320FD8164, 0d3DE5DB65F9785EBA, %p9;
	ld.global.nc.v2.f64 	{%fd60, %fd61}, [%rd49];
	fma.rn.f64 	%fd62, %fd59, %fd58, %fd60;
	fma.rn.f64 	%fd63, %fd62, %fd58, %fd61;
	ld.global.nc.v2.f64 	{%fd64, %fd65}, [%rd49+16];
	fma.rn.f64 	%fd66, %fd63, %fd58, %fd64;
	fma.rn.f64 	%fd67, %fd66, %fd58, %fd65;
	ld.global.nc.v2.f64 	{%fd68, %fd69}, [%rd49+32];
	fma.rn.f64 	%fd70, %fd67, %fd58, %fd68;
	fma.rn.f64 	%fd71, %fd70, %fd58, %fd69;
	fma.rn.f64 	%fd72, %fd71, %fd86, %fd86;
	fma.rn.f64 	%fd73, %fd71, %fd58, 0d3FF0000000000000;
	selp.f64 	%fd74, %fd73, %fd72, %p9;
	and.b32  	%r30, %r39, 2;
	setp.eq.s32 	%p10, %r30, 0;
	mov.f64 	%fd75, 0d0000000000000000;
	sub.f64 	%fd76, %fd75, %fd74;
	selp.f64 	%fd77, %fd74, %fd76, %p10;
	fma.rn.f64 	%fd78, %fd13, %fd77, %fd12;
	ld.global.nc.f64 	%fd79, [%rd67];
	sub.f64 	%fd80, %fd78, %fd79;
	sub.f64 	%fd83, %fd83, %fd80;
	ld.global.nc.f64 	%fd81, [%rd68];
	fma.rn.f64 	%fd84, %fd81, %fd83, %fd84;
	rem.s32 	%r31, %r36, %r34;
	setp.ne.s32 	%p11, %r31, 0;
	@%p11 bra 	$L__BB7_13;
	ld.param.u64 	%rd56, [kick_drift_down_turns_param_3];
	ld.param.u64 	%rd55, [kick_drift_down_turns_param_2];
	add.s32 	%r40, %r40, -1;
	mad.lo.s32 	%r32, %r40, %r14, %r1;
	cvta.to.global.u64 	%rd50, %rd55;
	mul.wide.s32 	%rd51, %r32, 8;
	add.s64 	%rd52, %rd50, %rd51;
	st.global.f64 	[%rd52], %fd84;
	cvta.to.global.u64 	%rd53, %rd56;
	add.s64 	%rd54, %rd53, %rd51;
	st.global.f64 	[%rd54], %fd83;
$L__BB7_13:
	add.s32 	%r13, %r36, -1;
	add.s32 	%r33, %r36, 1;
	add.s64 	%rd68, %rd68, -8;
	add.s64 	%rd67, %rd67, -8;
	add.s64 	%rd66, %rd66, -8;
	add.s64 	%rd65, %rd65, -8;
	add.s64 	%rd64, %rd64, -8;
	add.s64 	%rd63, %rd63, -8;
	setp.gt.u32 	%p12, %r33, 1;
	mov.u32 	%r36, %r13;
	@%p12 bra 	$L__BB7_3;
$L__BB7_14:
	ret;

}
.func  (.param .align 16 .b8 func_retval0[16]) __internal_trig_reduction_slowpathd(
	.param .b64 __internal_trig_reduction_slowpathd_param_0
)
{
	.local .align 8 .b8 	__local_depot8[40];
	.reg .b64 	%SP;
	.reg .b64 	%SPL;
	.reg .pred 	%p<10>;
	.reg .b32 	%r<47>;
	.reg .b64 	%rd<74>;
	.reg .b64 	%fd<5>;

	mov.u64 	%SPL, __local_depot8;
	ld.param.f64 	%fd4, [__internal_trig_reduction_slowpathd_param_0];
	add.u64 	%rd1, %SPL, 0;
	{
	.reg .b32 %temp; 
	mov.b64 	{%temp, %r1}, %fd4;
	}
	shr.u32 	%r2, %r1, 20;
	and.b32  	%r3, %r2, 2047;
	setp.eq.s32 	%p1, %r3, 2047;
	mov.b32 	%r46, 0;
	@%p1 bra 	$L__BB8_9;
	add.s32 	%r20, %r3, -1024;
	mov.b64 	%rd20, %fd4;
	shl.b64 	%rd2, %rd20, 11;
	shr.u32 	%r4, %r20, 6;
	sub.s32 	%r45, 15, %r4;
	sub.s32 	%r21, 19, %r4;
	setp.lt.u32 	%p2, %r20, 128;
	selp.b32 	%r6, 18, %r21, %p2;
	setp.ge.s32 	%p3, %r45, %r6;
	mov.b64 	%rd70, 0;
	@%p3 bra 	$L__BB8_4;
	add.s32 	%r23, %r6, %r4;
	neg.s32 	%r43, %r23;
	or.b64  	%rd3, %rd2, -9223372036854775808;
	mov.b64 	%rd70, 0;
	mov.b32 	%r42, 0;
	mov.u64 	%rd25, __cudart_i2opi_d;
	mov.u32 	%r44, %r45;
$L__BB8_3:
	.pragma "nounroll";
	mul.wide.s32 	%rd22, %r42, 8;
	add.s64 	%rd23, %rd1, %rd22;
	mul.wide.s32 	%rd24, %r44, 8;
	add.s64 	%rd26, %rd25, %rd24;
	ld.global.nc.u64 	%rd27, [%rd26];
	{
	.reg .u32 %r0, %r1, %r2, %r3, %alo, %ahi, %blo, %bhi, %clo, %chi;
	mov.b64 	{%alo,%ahi}, %rd27;
	mov.b64 	{%blo,%bhi}, %rd3;
	mov.b64 	{%clo,%chi}, %rd70;
	mad.lo.cc.u32 	%r0, %alo, %blo, %clo;
	madc.hi.cc.u32 	%r1, %alo, %blo, %chi;
	madc.hi.u32 	%r2, %alo, %bhi, 0;
	mad.lo.cc.u32 	%r1, %alo, %bhi, %r1;
	madc.hi.cc.u32 	%r2, %ahi, %blo, %r2;
	madc.hi.u32 	%r3, %ahi, %bhi, 0;
	mad.lo.cc.u32 	%r1, %ahi, %blo, %r1;
	madc.lo.cc.u32 	%r2, %ahi, %bhi, %r2;
	addc.u32 	%r3, %r3, 0;
	mov.b64 	%rd28, {%r0,%r1};
	mov.b64 	%rd70, {%r2,%r3};
	}
	st.local.u64 	[%rd23], %rd28;
	add.s32 	%r44, %r44, 1;
	add.s32 	%r43, %r43, 1;
	add.s32 	%r42, %r42, 1;
	setp.ne.s32 	%p4, %r43, -15;
	mov.u32 	%r45, %r6;
	@%p4 bra 	$L__BB8_3;
$L__BB8_4:
	cvt.s64.s32 	%rd29, %r45;
	cvt.u64.u32 	%rd30, %r4;
	add.s64 	%rd31, %rd30, %rd29;
	shl.b64 	%rd32, %rd31, 3;
	add.s64 	%rd33, %rd1, %rd32;
	st.local.u64 	[%rd33+-120], %rd70;
	and.b32  	%r15, %r2, 63;
	ld.local.u64 	%rd72, [%rd1+16];
	ld.local.u64 	%rd71, [%rd1+24];
	setp.eq.s32 	%p5, %r15, 0;
	@%p5 bra 	$L__BB8_6;
	shl.b64 	%rd34, %rd71, %r15;
	shr.u64 	%rd35, %rd72, 1;
	xor.b32  	%r24, %r15, 63;
	shr.u64 	%rd36, %rd35, %r24;
	or.b64  	%rd71, %rd34, %rd36;
	ld.local.u64 	%rd37, [%rd1+8];
	shl.b64 	%rd38, %rd72, %r15;
	shr.u64 	%rd39, %rd37, 1;
	shr.u64 	%rd40, %rd39, %r24;
	or.b64  	%rd72, %rd38, %rd40;
$L__BB8_6:
	and.b32  	%r25, %r1, -2147483648;
	shr.u64 	%rd41, %rd71, 62;
	cvt.u32.u64 	%r26, %rd41;
	mov.b64 	{%r27, %r28}, %rd71;
	mov.b64 	{%r29, %r30}, %rd72;
	shf.l.wrap.b32 	%r31, %r30, %r27, 2;
	shf.l.wrap.b32 	%r32, %r27, %r28, 2;
	mov.b64 	%rd42, {%r31, %r32};
	shl.b64 	%rd43, %rd72, 2;
	shr.u64 	%rd44, %rd42, 63;
	cvt.u32.u64 	%r33, %rd44;
	add.s32 	%r34, %r33, %r26;
	setp.eq.s32 	%p6, %r25, 0;
	neg.s32 	%r35, %r34;
	selp.b32 	%r46, %r34, %r35, %p6;
	setp.gt.s64 	%p7, %rd42, -1;
	mov.b64 	%rd45, 0;
	{
	.reg .u32 %r0, %r1, %r2, %r3, %a0, %a1, %a2, %a3, %b0, %b1, %b2, %b3;
	mov.b64 	{%a0,%a1}, %rd45;
	mov.b64 	{%a2,%a3}, %rd45;
	mov.b64 	{%b0,%b1}, %rd43;
	mov.b64 	{%b2,%b3}, %rd42;
	sub.cc.u32 	%r0, %a0, %b0;
	subc.cc.u32 	%r1, %a1, %b1;
	subc.cc.u32 	%r2, %a2, %b2;
	subc.u32 	%r3, %a3, %b3;
	mov.b64 	%rd46, {%r0,%r1};
	mov.b64 	%rd47, {%r2,%r3};
	}
	xor.b32  	%r36, %r25, -2147483648;
	selp.b64 	%rd73, %rd42, %rd47, %p7;
	selp.b64 	%rd14, %rd43, %rd46, %p7;
	selp.b32 	%r17, %r25, %r36, %p7;
	clz.b64 	%r37, %rd73;
	cvt.u64.u32 	%rd15, %r37;
	setp.eq.s32 	%p8, %r37, 0;
	@%p8 bra 	$L__BB8_8;
	cvt.u32.u64 	%r38, %rd15;
	and.b32  	%r39, %r38, 63;
	shl.b64 	%rd48, %rd73, %r39;
	shr.u64 	%rd49, %rd14, 1;
	not.b32 	%r40, %r38;
	and.b32  	%r41, %r40, 63;
	shr.u64 	%rd50, %rd49, %r41;
	or.b64  	%rd73, %rd48, %rd50;
$L__BB8_8:
	mov.b64 	%rd51, -3958705157555305931;
	{
	.reg .u32 %r0, %r1, %r2, %r3, %alo, %ahi, %blo, %bhi;
	mov.b64 	{%alo,%ahi}, %rd73;
	mov.b64 	{%blo,%bhi}, %rd51;
	mul.lo.u32 	%r0, %alo, %blo;
	mul.hi.u32 	%r1, %alo, %blo;
	mad.lo.cc.u32 	%r1, %alo, %bhi, %r1;
	madc.hi.u32 	%r2, %alo, %bhi, 0;
	mad.lo.cc.u32 	%r1, %ahi, %blo, %r1;
	madc.hi.cc.u32 	%r2, %ahi, %blo, %r2;
	madc.hi.u32 	%r3, %ahi, %bhi, 0;
	mad.lo.cc.u32 	%r2, %ahi, %bhi, %r2;
	addc.u32 	%r3, %r3, 0;
	mov.b64 	%rd52, {%r0,%r1};
	mov.b64 	%rd53, {%r2,%r3};
	}
	setp.gt.s64 	%p9, %rd53, 0;
	{
	.reg .u32 %r0, %r1, %r2, %r3, %a0, %a1, %a2, %a3, %b0, %b1, %b2, %b3;
	mov.b64 	{%a0,%a1}, %rd52;
	mov.b64 	{%a2,%a3}, %rd53;
	mov.b64 	{%b0,%b1}, %rd52;
	mov.b64 	{%b2,%b3}, %rd53;
	add.cc.u32 	%r0, %a0, %b0;
	addc.cc.u32 	%r1, %a1, %b1;
	addc.cc.u32 	%r2, %a2, %b2;
	addc.u32 	%r3, %a3, %b3;
	mov.b64 	%rd54, {%r0,%r1};
	mov.b64 	%rd55, {%r2,%r3};
	}
	selp.b64 	%rd56, %rd55, %rd53, %p9;
	selp.s64 	%rd57, -1, 0, %p9;
	sub.s64 	%rd58, %rd57, %rd15;
	cvt.u64.u32 	%rd59, %r17;
	shl.b64 	%rd60, %rd59, 32;
	add.s64 	%rd61, %rd56, 1;
	shr.u64 	%rd62, %rd61, 10;
	add.s64 	%rd63, %rd62, 1;
	shr.u64 	%rd64, %rd63, 1;
	shl.b64 	%rd65, %rd58, 52;
	add.s64 	%rd66, %rd65, %rd64;
	add.s64 	%rd67, %rd66, 4602678819172646912;
	or.b64  	%rd68, %rd67, %rd60;
	mov.b64 	%fd4, %rd68;
$L__BB8_9:
	st.param.f64 	[func_retval0], %fd4;
	st.param.b32 	[func_retval0+8], %r46;
	ret;

}


// ===== COMPILED SASS (sm_100) =====

	.target	sm_100

	.elftype	@"ET_EXEC"


//--------------------- .note.nv.tkinfo           --------------------------
	.section	.note.nv.tkinfo,"",@"SHT_NOTE"
	.sectionflags	@"SHF_NOTE_NV_TKINFO"
	.tkinfo
        /*0018*/ 	.word	0x00000002
        /*0030*/ 	.string	""
        /*0030*/ 	.string	"ptxas"
        /*0030*/ 	.string	"Cuda compilation tools, release 13.0, V13.0.88"
        /*0030*/ 	.string	"Build cuda_13.0.r13.0/compiler.36424714_0"
        /*0030*/ 	.string	"-arch sm_100 -m 64 "



//--------------------- .note.nv.cuinfo           --------------------------
	.section	.note.nv.cuinfo,"",@"SHT_NOTE"
	.sectionflags	@"SHF_NOTE_NV_CUINFO"
        /*0018*/ 	.short	0x0002
        /*001a*/ 	.short	0x0064
        /*001c*/ 	.short	0x0082
	.zero		2


//--------------------- .nv.info                  --------------------------
	.section	.nv.info,"",@"SHT_CUDA_INFO"
	.align	4


	//----- nvinfo : EIATTR_REGCOUNT
	.align		4
        /*0000*/ 	.byte	0x04, 0x2f
        /*0002*/ 	.short	(.L_3 - .L_2)
	.align		4
.L_2:
        /*0004*/ 	.word	index@(kick_up)
        /*0008*/ 	.word	0x0000001e


	//----- nvinfo : EIATTR_FRAME_SIZE
	.align		4
.L_3:
        /*000c*/ 	.byte	0x04, 0x11
        /*000e*/ 	.short	(.L_5 - .L_4)
	.align		4
.L_4:
        /*0010*/ 	.word	index@($kick_up$__internal_trig_reduction_slowpathd)
        /*0014*/ 	.word	0x00000028


	//----- nvinfo : EIATTR_FRAME_SIZE
	.align		4
.L_5:
        /*0018*/ 	.byte	0x04, 0x11
        /*001a*/ 	.short	(.L_7 - .L_6)
	.align		4
.L_6:
        /*001c*/ 	.word	index@(kick_up)
        /*0020*/ 	.word	0x00000028


	//----- nvinfo : EIATTR_REGCOUNT
	.align		4
.L_7:
        /*0024*/ 	.byte	0x04, 0x2f
        /*0026*/ 	.short	(.L_9 - .L_8)
	.align		4
.L_8:
        /*0028*/ 	.word	index@(kick_down)
        /*002c*/ 	.word	0x0000001e


	//----- nvinfo : EIATTR_FRAME_SIZE
	.align		4
.L_9:
        /*0030*/ 	.byte	0x04, 0x11
        /*0032*/ 	.short	(.L_11 - .L_10)
	.align		4
.L_10:
        /*0034*/ 	.word	index@($kick_down$__internal_trig_reduction_slowpathd)
        /*0038*/ 	.word	0x00000028


	//----- nvinfo : EIATTR_FRAME_SIZE
	.align		4
.L_11:
        /*003c*/ 	.byte	0x04, 0x11
        /*003e*/ 	.short	(.L_13 - .L_12)
	.align		4
.L_12:
        /*0040*/ 	.word	index@(kick_down)
        /*0044*/ 	.word	0x00000028


	//----- nvinfo : EIATTR_REGCOUNT
	.align		4
.L_13:
        /*0048*/ 	.byte	0x04, 0x2f
        /*004a*/ 	.short	(.L_15 - .L_14)
	.align		4
.L_14:
        /*004c*/ 	.word	index@(drift_up)
        /*0050*/ 	.word	0x0000000a


	//----- nvinfo : EIATTR_FRAME_SIZE
	.align		4
.L_15:
        /*0054*/ 	.byte	0x04, 0x11
        /*0056*/ 	.short	(.L_17 - .L_16)
	.align		4
.L_16:
        /*0058*/ 	.word	index@(drift_up)
        /*005c*/ 	.word	0x00000000


	//----- nvinfo : EIATTR_REGCOUNT
	.align		4
.L_17:
        /*0060*/ 	.byte	0x04, 0x2f
        /*0062*/ 	.short	(.L_19 - .L_18)
	.align		4
.L_18:
        /*0064*/ 	.word	index@(drift_down)
        /*0068*/ 	.word	0x0000000a


	//----- nvinfo : EIATTR_FRAME_SIZE
	.align		4
.L_19:
        /*006c*/ 	.byte	0x04, 0x11
        /*006e*/ 	.short	(.L_21 - .L_20)
	.align		4
.L_20:
        /*0070*/ 	.word	index@(drift_down)
        /*0074*/ 	.word	0x00000000


	//----- nvinfo : EIATTR_REGCOUNT
	.align		4
.L_21:
        /*0078*/ 	.byte	0x04, 0x2f
        /*007a*/ 	.short	(.L_23 - .L_22)
	.align		4
.L_22:
        /*007c*/ 	.word	index@(kick_drift_up_simultaneously)
        /*0080*/ 	.word	0x00000020


	//----- nvinfo : EIATTR_FRAME_SIZE
	.align		4
.L_23:
        /*0084*/ 	.byte	0x04, 0x11
        /*0086*/ 	.short	(.L_25 - .L_24)
	.align		4
.L_24:
        /*0088*/ 	.word	index@($kick_drift_up_simultaneously$__internal_trig_reduction_slowpathd)
        /*008c*/ 	.word	0x00000028


	//----- nvinfo : EIATTR_FRAME_SIZE
	.align		4
.L_25:
        /*0090*/ 	.byte	0x04, 0x11
        /*0092*/ 	.short	(.L_27 - .L_26)
	.align		4
.L_26:
        /*0094*/ 	.word	index@(kick_drift_up_simultaneously)
        /*0098*/ 	.word	0x00000028


	//----- nvinfo : EIATTR_REGCOUNT
	.align		4
.L_27:
        /*009c*/ 	.byte	0x04, 0x2f
        /*009e*/ 	.short	(.L_29 - .L_28)
	.align		4
.L_28:
        /*00a0*/ 	.word	index@(kick_drift_down_simultaneously)
        /*00a4*/ 	.word	0x00000020


	//----- nvinfo : EIATTR_FRAME_SIZE
	.align		4
.L_29:
        /*00a8*/ 	.byte	0x04, 0x11
        /*00aa*/ 	.short	(.L_31 - .L_30)
	.align		4
.L_30:
        /*00ac*/ 	.word	index@($kick_drift_down_simultaneously$__internal_trig_reduction_slowpathd)
        /*00b0*/ 	.word	0x00000028


	//----- nvinfo : EIATTR_FRAME_SIZE
	.align		4
.L_31:
        /*00b4*/ 	.byte	0x04, 0x11
        /*00b6*/ 	.short	(.L_33 - .L_32)
	.align		4
.L_32:
        /*00b8*/ 	.word	index@(kick_drift_down_simultaneously)
        /*00bc*/ 	.word	0x00000028


	//----- nvinfo : EIATTR_REGCOUNT
	.align		4
.L_33:
        /*00c0*/ 	.byte	0x04, 0x2f
        /*00c2*/ 	.short	(.L_35 - .L_34)
	.align		4
.L_34:
        /*00c4*/ 	.word	index@(kick_drift_up_turns)
        /*00c8*/ 	.word	0x00000026


	//----- nvinfo : EIATTR_FRAME_SIZE
	.align		4
.L_35:
        /*00cc*/ 	.byte	0x04, 0x11
        /*00ce*/ 	.short	(.L_37 - .L_36)
	.align		4
.L_36:
        /*00d0*/ 	.word	index@($kick_drift_up_turns$__internal_trig_reduction_slowpathd)
        /*00d4*/ 	.word	0x00000028


	//----- nvinfo : EIATTR_FRAME_SIZE
	.align		4
.L_37:
        /*00d8*/ 	.byte	0x04, 0x11
        /*00da*/ 	.short	(.L_39 - .L_38)
	.align		4
.L_38:
        /*00dc*/ 	.word	index@(kick_drift_up_turns)
        /*00e0*/ 	.word	0x00000028


	//----- nvinfo : EIATTR_REGCOUNT
	.align		4
.L_39:
        /*00e4*/ 	.byte	0x04, 0x2f
        /*00e6*/ 	.short	(.L_41 - .L_40)
	.align		4
.L_40:
        /*00e8*/ 	.word	index@(kick_drift_down_turns)
        /*00ec*/ 	.word	0x00000020


	//----- nvinfo : EIATTR_FRAME_SIZE
	.align		4
.L_41:
        /*00f0*/ 	.byte	0x04, 0x11
        /*00f2*/ 	.short	(.L_43 - .L_42)
	.align		4
.L_42:
        /*00f4*/ 	.word	index@($kick_drift_down_turns$__internal_trig_reduction_slowpathd)
        /*00f8*/ 	.word	0x00000028


	//----- nvinfo : EIATTR_FRAME_SIZE
	.align		4
.L_43:
        /*00fc*/ 	.byte	0x04, 0x11
        /*00fe*/ 	.short	(.L_45 - .L_44)
	.align		4
.L_44:
        /*0100*/ 	.word	index@(kick_drift_down_turns)
        /*0104*/ 	.word	0x00000028


	//----- nvinfo : EIATTR_MIN_STACK_SIZE
	.align		4
.L_45:
        /*0108*/ 	.byte	0x04, 0x12
        /*010a*/ 	.short	(.L_47 - .L_46)
	.align		4
.L_46:
        /*010c*/ 	.word	index@(kick_drift_down_turns)
        /*0110*/ 	.word	0x00000028


	//----- nvinfo : EIATTR_MIN_STACK_SIZE
	.align		4
.L_47:
        /*0114*/ 	.byte	0x04, 0x12
        /*0116*/ 	.short	(.L_49 - .L_48)
	.align		4
.L_48:
        /*0118*/ 	.word	index@(kick_drift_up_turns)
        /*011c*/ 	.word	0x00000028


	//----- nvinfo : EIATTR_MIN_STACK_SIZE
	.align		4
.L_49:
        /*0120*/ 	.byte	0x04, 0x12
        /*0122*/ 	.short	(.L_51 - .L_50)
	.align		4
.L_50:
        /*0124*/ 	.word	index@(kick_drift_down_simultaneously)
        /*0128*/ 	.word	0x00000028


	//----- nvinfo : EIATTR_MIN_STACK_SIZE
	.align		4
.L_51:
        /*012c*/ 	.byte	0x04, 0x12
        /*012e*/ 	.short	(.L_53 - .L_52)
	.align		4
.L_52:
        /*0130*/ 	.word	index@(kick_drift_up_simultaneously)
        /*0134*/ 	.word	0x00000028


	//----- nvinfo : EIATTR_MIN_STACK_SIZE
	.align		4
.L_53:
        /*0138*/ 	.byte	0x04, 0x12
        /*013a*/ 	.short	(.L_55 - .L_54)
	.align		4
.L_54:
        /*013c*/ 	.word	index@(drift_down)
        /*0140*/ 	.word	0x00000000


	//----- nvinfo : EIATTR_MIN_STACK_SIZE
	.align		4
.L_55:
        /*0144*/ 	.byte	0x04, 0x12
        /*0146*/ 	.short	(.L_57 - .L_56)
	.align		4
.L_56:
        /*0148*/ 	.word	index@(drift_up)
        /*014c*/ 	.word	0x00000000


	//----- nvinfo : EIATTR_MIN_STACK_SIZE
	.align		4
.L_57:
        /*0150*/ 	.byte	0x04, 0x12
        /*0152*/ 	.short	(.L_59 - .L_58)
	.align		4
.L_58:
        /*0154*/ 	.word	index@(kick_down)
        /*0158*/ 	.word	0x00000028


	//----- nvinfo : EIATTR_MIN_STACK_SIZE
	.align		4
.L_59:
        /*015c*/ 	.byte	0x04, 0x12
        /*015e*/ 	.short	(.L_61 - .L_60)
	.align		4
.L_60:
        /*0160*/ 	.word	index@(kick_up)
        /*0164*/ 	.word	0x00000028
.L_61:


//--------------------- .nv.compat                --------------------------
	.section	.nv.compat,"",@"SHT_CUDA_COMPAT_INFO"
	.align	4
        /*0000*/ 	.byte	0x02, 0x09, 0x00, 0x00, 0x02, 0x02, 0x01, 0x00, 0x02, 0x05, 0x05, 0x00, 0x03, 0x07, 0x01, 0x01
        /*0010*/ 	.byte	0x02, 0x03, 0x00, 0x00, 0x02, 0x06, 0x01, 0x00, 0x04, 0x0b, 0x08, 0x00, 0x01, 0x00, 0x00, 0x00
        /*0020*/ 	.byte	0x00, 0x00, 0x00, 0x00


//--------------------- .nv.info.kick_drift_down_turns --------------------------
	.section	.nv.info.kick_drift_down_turns,"",@"SHT_CUDA_INFO"
	.sectionflags	@""
	.align	4


	//----- nvinfo : EIATTR_CUDA_API_VERSION
	.align		4
        /*0000*/ 	.byte	0x04, 0x37
        /*0002*/ 	.short	(.L_63 - .L_62)
.L_62:
        /*0004*/ 	.word	0x00000082


	//----- nvinfo : EIATTR_KPARAM_INFO
	.align		4
.L_63:
        /*0008*/ 	.byte	0x04, 0x17
        /*000a*/ 	.short	(.L_65 - .L_64)
.L_64:
        /*000c*/ 	.word	0x00000000
        /*0010*/ 	.short	0x000e
        /*0012*/ 	.short	0x0068
        /*0014*/ 	.byte	0x00, 0xf0, 0x11, 0x00


	//----- nvinfo : EIATTR_KPARAM_INFO
	.align		4
.L_65:
        /*0018*/ 	.byte	0x04, 0x17
        /*001a*/ 	.short	(.L_67 - .L_66)
.L_66:
        /*001c*/ 	.word	0x00000000
        /*0020*/ 	.short	0x000d
        /*0022*/ 	.short	0x0064
        /*0024*/ 	.byte	0x00, 0xf0, 0x11, 0x00


	//----- nvinfo : EIATTR_KPARAM_INFO
	.align		4
.L_67:
        /*0028*/ 	.byte	0x04, 0x17
        /*002a*/ 	.short	(.L_69 - .L_68)
.L_68:
        /*002c*/ 	.word	0x00000000
        /*0030*/ 	.short	0x000c
        /*0032*/ 	.short	0x0060
        /*0034*/ 	.byte	0x00, 0xf0, 0x11, 0x00


	//----- nvinfo : EIATTR_KPARAM_INFO
	.align		4
.L_69:
        /*0038*/ 	.byte	0x04, 0x17
        /*003a*/ 	.short	(.L_71 - .L_70)
.L_70:
        /*003c*/ 	.word	0x00000000
        /*0040*/ 	.short	0x000b
        /*0042*/ 	.short	0x0058
        /*0044*/ 	.byte	0x00, 0xf5, 0x21, 0x00


	//----- nvinfo : EIATTR_KPARAM_INFO
	.align		4
.L_71:
        /*0048*/ 	.byte	0x04, 0x17
        /*004a*/ 	.short	(.L_73 - .L_72)
.L_72:
        /*004c*/ 	.word	0x00000000
        /*0050*/ 	.short	0x000a
        /*0052*/ 	.short	0x0050
        /*0054*/ 	.byte	0x00, 0xf0, 0x11, 0x00


	//----- nvinfo : EIATTR_KPARAM_INFO
	.align		4
.L_73:
        /*0058*/ 	.byte	0x04, 0x17
        /*005a*/ 	.short	(.L_75 - .L_74)
.L_74:
        /*005c*/ 	.word	0x00000000
        /*0060*/ 	.short	0x0009
        /*0062*/ 	.short	0x0048
        /*0064*/ 	.byte	0x00, 0xf0, 0x21, 0x00


	//----- nvinfo : EIATTR_KPARAM_INFO
	.align		4
.L_75:
        /*0068*/ 	.byte	0x04, 0x17
        /*006a*/ 	.short	(.L_77 - .L_76)
.L_76:
        /*006c*/ 	.word	0x00000000
        /*0070*/ 	.short	0x0008
        /*0072*/ 	.short	0x0040
        /*0074*/ 	.byte	0x00, 0xf5, 0x21, 0x00


	//----- nvinfo : EIATTR_KPARAM_INFO
	.align		4
.L_77:
        /*0078*/ 	.byte	0x04, 0x17
        /*007a*/ 	.short	(.L_79 - .L_78)
.L_78:
        /*007c*/ 	.word	0x00000000
        /*0080*/ 	.short	0x0007
        /*0082*/ 	.short	0x0038
        /*0084*/ 	.byte	0x00, 0xf5, 0x21, 0x00


	//----- nvinfo : EIATTR_KPARAM_INFO
	.align		4
.L_79:
        /*0088*/ 	.byte	0x04, 0x17
        /*008a*/ 	.short	(.L_81 - .L_80)
.L_80:
        /*008c*/ 	.word	0x00000000
        /*0090*/ 	.short	0x0006
        /*0092*/ 	.short	0x0030
        /*0094*/ 	.byte	0x00, 0xf5, 0x21, 0x00


	//----- nvinfo : EIATTR_KPARAM_INFO
	.align		4
.L_81:
        /*0098*/ 	.byte	0x04, 0x17
        /*009a*/ 	.short	(.L_83 - .L_82)
.L_82:
        /*009c*/ 	.word	0x00000000
        /*00a0*/ 	.short	0x0005
        /*00a2*/ 	.short	0x0028
        /*00a4*/ 	.byte	0x00, 0xf5, 0x21, 0x00


	//----- nvinfo : EIATTR_KPARAM_INFO
	.align		4
.L_83:
        /*00a8*/ 	.byte	0x04, 0x17
        /*00aa*/ 	.short	(.L_85 - .L_84)
.L_84:
        /*00ac*/ 	.word	0x00000000
        /*00b0*/ 	.short	0x0004
        /*00b2*/ 	.short	0x0020
        /*00b4*/ 	.byte	0x00, 0xf5, 0x21, 0x00


	//----- nvinfo : EIATTR_KPARAM_INFO
	.align		4
.L_85:
        /*00b8*/ 	.byte	0x04, 0x17
        /*00ba*/ 	.short	(.L_87 - .L_86)
.L_86:
        /*00bc*/ 	.word	0x00000000
        /*00c0*/ 	.short	0x0003
        /*00c2*/ 	.short	0x0018
        /*00c4*/ 	.byte	0x00, 0xf5, 0x21, 0x00


	//----- nvinfo : EIATTR_KPARAM_INFO
	.align		4
.L_87:
        /*00c8*/ 	.byte	0x04, 0x17
        /*00ca*/ 	.short	(.L_89 - .L_88)
.L_88:
        /*00cc*/ 	.word	0x00000000
        /*00d0*/ 	.short	0x0002
        /*00d2*/ 	.short	0x0010
        /*00d4*/ 	.byte	0x00, 0xf5, 0x21, 0x00


	//----- nvinfo : EIATTR_KPARAM_INFO
	.align		4
.L_89:
        /*00d8*/ 	.byte	0x04, 0x17
        /*00da*/ 	.short	(.L_91 - .L_90)
.L_90:
        /*00dc*/ 	.word	0x00000000
        /*00e0*/ 	.short	0x0001
        /*00e2*/ 	.short	0x0008
        /*00e4*/ 	.byte	0x00, 0xf5, 0x21, 0x00


	//----- nvinfo : EIATTR_KPARAM_INFO
	.align		4
.L_91:
        /*00e8*/ 	.byte	0x04, 0x17
        /*00ea*/ 	.short	(.L_93 - .L_92)
.L_92:
        /*00ec*/ 	.word	0x00000000
        /*00f0*/ 	.short	0x0000
        /*00f2*/ 	.short	0x0000
        /*00f4*/ 	.byte	0x00, 0xf5, 0x21, 0x00


	//----- nvinfo : EIATTR_SPARSE_MMA_MASK
	.align		4
.L_93:
        /*00f8*/ 	.byte	0x03, 0x50
        /*00fa*/ 	.short	0x0000


	//----- nvinfo : EIATTR_MAXREG_COUNT
	.align		4
        /*00fc*/ 	.byte	0x03, 0x1b
        /*00fe*/ 	.short	0x00ff


	//----- nvinfo : EIATTR_MERCURY_ISA_VERSION
	.align		4
        /*0100*/ 	.byte	0x03, 0x5f
        /*0102*/ 	.short	0x0101


	//----- nvinfo : EIATTR_VRC_CTA_INIT_COUNT
	.align		4
        /*0104*/ 	.byte	0x02, 0x4a
	.zero		1
	.zero		1


	//----- nvinfo : EIATTR_EXIT_INSTR_OFFSETS
	.align		4
        /*0108*/ 	.byte	0x04, 0x1c
        /*010a*/ 	.short	(.L_95 - .L_94)


	//   ....[0]....
.L_94:
        /*010c*/ 	.word	0x00000080


	//   ....[1]....
        /*0110*/ 	.word	0x000000c0


	//   ....[2]....
        /*0114*/ 	.word	0x00000e70


	//----- nvinfo : EIATTR_CRS_STACK_SIZE
	.align		4
.L_95:
        /*0118*/ 	.byte	0x04, 0x1e
        /*011a*/ 	.short	(.L_97 - .L_96)
.L_96:
        /*011c*/ 	.word	0x00000000


	//----- nvinfo : EIATTR_CBANK_PARAM_SIZE
	.align		4
.L_97:
        /*0120*/ 	.byte	0x03, 0x19
        /*0122*/ 	.short	0x006c


	//----- nvinfo : EIATTR_PARAM_CBANK
	.align		4
        /*0124*/ 	.byte	0x04, 0x0a
        /*0126*/ 	.short	(.L_99 - .L_98)
	.align		4
.L_98:
        /*0128*/ 	.word	index@(.nv.constant0.kick_drift_down_turns)
        /*012c*/ 	.short	0x0380
        /*012e*/ 	.short	0x006c


	//----- nvinfo : EIATTR_SW_WAR
	.align		4
.L_99:
        /*0130*/ 	.byte	0x04, 0x36
        /*0132*/ 	.short	(.L_101 - .L_100)
.L_100:
        /*0134*/ 	.word	0x00000008
.L_101:


//--------------------- .nv.info.kick_drift_up_turns --------------------------
	.section	.nv.info.kick_drift_up_turns,"",@"SHT_CUDA_INFO"
	.sectionflags	@""
	.align	4


	//----- nvinfo : EIATTR_CUDA_API_VERSION
	.align		4
        /*0000*/ 	.byte	0x04, 0x37
        /*0002*/ 	.short	(.L_103 - .L_102)
.L_102:
        /*0004*/ 	.word	0x00000082


	//----- nvinfo : EIATTR_KPARAM_INFO
	.align		4
.L_103:
        /*0008*/ 	.byte	0x04, 0x17
        /*000a*/ 	.short	(.L_105 - .L_104)
.L_104:
        /*000c*/ 	.word	0x00000000
        /*0010*/ 	.short	0x000f
        /*0012*/ 	.short	0x006c
        /*0014*/ 	.byte	0x00, 0xf0, 0x11, 0x00


	//----- nvinfo : EIATTR_KPARAM_INFO
	.align		4
.L_105:
        /*0018*/ 	.byte	0x04, 0x17
        /*001a*/ 	.short	(.L_107 - .L_106)
.L_106:
        /*001c*/ 	.word	0x00000000
        /*0020*/ 	.short	0x000e
        /*0022*/ 	.short	0x0068
        /*0024*/ 	.byte	0x00, 0xf0, 0x11, 0x00


	//----- nvinfo : EIATTR_KPARAM_INFO
	.align		4
.L_107:
        /*0028*/ 	.byte	0x04, 0x17
        /*002a*/ 	.short	(.L_109 - .L_108)
.L_108:
        /*002c*/ 	.word	0x00000000
        /*0030*/ 	.short	0x000d
        /*0032*/ 	.short	0x0064
        /*0034*/ 	.byte	0x00, 0xf0, 0x11, 0x00


	//----- nvinfo : EIATTR_KPARAM_INFO
	.align		4
.L_109:
        /*0038*/ 	.byte	0x04, 0x17
        /*003a*/ 	.short	(.L_111 - .L_110)
.L_110:
        /*003c*/ 	.word	0x00000000
        /*0040*/ 	.short	0x000c
        /*0042*/ 	.short	0x0060
        /*0044*/ 	.byte	0x00, 0xf0, 0x11, 0x00


	//----- nvinfo : EIATTR_KPARAM_INFO
	.align		4
.L_111:
        /*0048*/ 	.byte	0x04, 0x17
        /*004a*/ 	.short	(.L_113 - .L_112)
.L_112:
        /*004c*/ 	.word	0x00000000
        /*0050*/ 	.short	0x000b
        /*0052*/ 	.short	0x0058
        /*0054*/ 	.byte	0x00, 0xf5, 0x21, 0x00


	//----- nvinfo : EIATTR_KPARAM_INFO
	.align		4
.L_113:
        /*0058*/ 	.byte	0x04, 0x17
        /*005a*/ 	.short	(.L_115 - .L_114)
.L_114:
        /*005c*/ 	.word	0x00000000
        /*0060*/ 	.short	0x000a
        /*0062*/ 	.short	0x0050
        /*0064*/ 	.byte	0x00, 0xf0, 0x11, 0x00


	//----- nvinfo : EIATTR_KPARAM_INFO
	.align		4
.L_115:
        /*0068*/ 	.byte	0x04, 0x17
        /*006a*/ 	.short	(.L_117 - .L_116)
.L_116:
        /*006c*/ 	.word	0x00000000
        /*0070*/ 	.short	0x0009
        /*0072*/ 	.short	0x0048
        /*0074*/ 	.byte	0x00, 0xf0, 0x21, 0x00


	//----- nvinfo : EIATTR_KPARAM_INFO
	.align		4
.L_117:
        /*0078*/ 	.byte	0x04, 0x17
        /*007a*/ 	.short	(.L_119 - .L_118)
.L_118:
        /*007c*/ 	.word	0x00000000
        /*0080*/ 	.short	0x0008
        /*0082*/ 	.short	0x0040
        /*0084*/ 	.byte	0x00, 0xf5, 0x21, 0x00


	//----- nvinfo : EIATTR_KPARAM_INFO
	.align		4
.L_119:
        /*0088*/ 	.byte	0x04, 0x17
        /*008a*/ 	.short	(.L_121 - .L_120)
.L_120:
        /*008c*/ 	.word	0x00000000
        /*0090*/ 	.short	0x0007
        /*0092*/ 	.short	0x0038
        /*0094*/ 	.byte	0x00, 0xf5, 0x21, 0x00


	//----- nvinfo : EIATTR_KPARAM_INFO
	.align		4
.L_121:
        /*0098*/ 	.byte	0x04, 0x17
        /*009a*/ 	.short	(.L_123 - .L_122)
.L_122:
        /*009c*/ 	.word	0x00000000
        /*00a0*/ 	.short	0x0006
        /*00a2*/ 	.short	0x0030
        /*00a4*/ 	.byte	0x00, 0xf5, 0x21, 0x00


	//----- nvinfo : EIATTR_KPARAM_INFO
	.align		4
.L_123:
        /*00a8*/ 	.byte	0x04, 0x17
        /*00aa*/ 	.short	(.L_125 - .L_124)
.L_124:
        /*00ac*/ 	.word	0x00000000
        /*00b0*/ 	.short	0x0005
        /*00b2*/ 	.short	0x0028
        /*00b4*/ 	.byte	0x00, 0xf5, 0x21, 0x00


	//----- nvinfo : EIATTR_KPARAM_INFO
	.align		4
.L_125:
        /*00b8*/ 	.byte	0x04, 0x17
        /*00ba*/ 	.short	(.L_127 - .L_126)
.L_126:
        /*00bc*/ 	.word	0x00000000
        /*00c0*/ 	.short	0x0004
        /*00c2*/ 	.short	0x0020
        /*00c4*/ 	.byte	0x00, 0xf5, 0x21, 0x00


	//----- nvinfo : EIATTR_KPARAM_INFO
	.align		4
.L_127:
        /*00c8*/ 	.byte	0x04, 0x17
        /*00ca*/ 	.short	(.L_129 - .L_128)
.L_128:
        /*00cc*/ 	.word	0x00000000
        /*00d0*/ 	.short	0x0003
        /*00d2*/ 	.short	0x0018
        /*00d4*/ 	.byte	0x00, 0xf5, 0x21, 0x00


	//----- nvinfo : EIATTR_KPARAM_INFO
	.align		4
.L_129:
        /*00d8*/ 	.byte	0x04, 0x17
        /*00da*/ 	.short	(.L_131 - .L_130)
.L_130:
        /*00dc*/ 	.word	0x00000000
        /*00e0*/ 	.short	0x0002
        /*00e2*/ 	.short	0x0010
        /*00e4*/ 	.byte	0x00, 0xf5, 0x21, 0x00


	//----- nvinfo : EIATTR_KPARAM_INFO
	.align		4
.L_131:
        /*00e8*/ 	.byte	0x04, 0x17
        /*00ea*/ 	.short	(.L_133 - .L_132)
.L_132:
        /*00ec*/ 	.word	0x00000000
        /*00f0*/ 	.short	0x0001
        /*00f2*/ 	.short	0x0008
        /*00f4*/ 	.byte	0x00, 0xf5, 0x21, 0x00


	//----- nvinfo : EIATTR_KPARAM_INFO
	.align		4
.L_133:
        /*00f8*/ 	.byte	0x04, 0x17
        /*00fa*/ 	.short	(.L_135 - .L_134)
.L_134:
        /*00fc*/ 	.word	0x00000000
        /*0100*/ 	.short	0x0000
        /*0102*/ 	.short	0x0000
        /*0104*/ 	.byte	0x00, 0xf5, 0x21, 0x00


	//----- nvinfo : EIATTR_SPARSE_MMA_MASK
	.align		4
.L_135:
        /*0108*/ 	.byte	0x03, 0x50
        /*010a*/ 	.short	0x0000


	//----- nvinfo : EIATTR_MAXREG_COUNT
	.align		4
        /*010c*/ 	.byte	0x03, 0x1b
        /*010e*/ 	.short	0x00ff


	//----- nvinfo : EIATTR_MERCURY_ISA_VERSION
	.align		4
        /*0110*/ 	.byte	0x03, 0x5f
        /*0112*/ 	.short	0x0101


	//----- nvinfo : EIATTR_VRC_CTA_INIT_COUNT
	.align		4
        /*0114*/ 	.byte	0x02, 0x4a
	.zero		1
	.zero		1


	//----- nvinfo : EIATTR_EXIT_INSTR_OFFSETS
	.align		4
        /*0118*/ 	.byte	0x04, 0x1c
        /*011a*/ 	.short	(.L_137 - .L_136)


	//   ....[0]....
.L_136:
        /*011c*/ 	.word	0x00000090


	//   ....[1]....
        /*0120*/ 	.word	0x000000d0


	//   ....[2]....
        /*0124*/ 	.word	0x00000e40


	//----- nvinfo : EIATTR_CRS_STACK_SIZE
	.align		4
.L_137:
        /*0128*/ 	.byte	0x04, 0x1e
        /*012a*/ 	.short	(.L_139 - .L_138)
.L_138:
        /*012c*/ 	.word	0x00000000


	//----- nvinfo : EIATTR_CBANK_PARAM_SIZE
	.align		4
.L_139:
        /*0130*/ 	.byte	0x03, 0x19
        /*0132*/ 	.short	0x0070


	//----- nvinfo : EIATTR_PARAM_CBANK
	.align		4
        /*0134*/ 	.byte	0x04, 0x0a
        /*0136*/ 	.short	(.L_141 - .L_140)
	.align		4
.L_140:
        /*0138*/ 	.word	index@(.nv.constant0.kick_drift_up_turns)
        /*013c*/ 	.short	0x0380
        /*013e*/ 	.short	0x0070


	//----- nvinfo : EIATTR_SW_WAR
	.align		4
.L_141:
        /*0140*/ 	.byte	0x04, 0x36
        /*0142*/ 	.short	(.L_143 - .L_142)
.L_142:
        /*0144*/ 	.word	0x00000008
.L_143:


//--------------------- .nv.info.kick_drift_down_simultaneously --------------------------
	.section	.nv.info.kick_drift_down_simultaneously,"",@"SHT_CUDA_INFO"
	.sectionflags	@""
	.align	4


	//----- nvinfo : EIATTR_CUDA_API_VERSION
	.align		4
        /*0000*/ 	.byte	0x04, 0x37
        /*0002*/ 	.short	(.L_145 - .L_144)
.L_144:
        /*0004*/ 	.word	0x00000082


	//----- nvinfo : EIATTR_KPARAM_INFO
	.align		4
.L_145:
        /*0008*/ 	.byte	0x04, 0x17
        /*000a*/ 	.short	(.L_147 - .L_146)
.L_146:
        /*000c*/ 	.word	0x00000000
        /*0010*/ 	.short	0x0009
        /*0012*/ 	.short	0x0048
        /*0014*/ 	.byte	0x00, 0xf0, 0x21, 0x00


	//----- nvinfo : EIATTR_KPARAM_INFO
	.align		4
.L_147:
        /*0018*/ 	.byte	0x04, 0x17
        /*001a*/ 	.short	(.L_149 - .L_148)
.L_148:
        /*001c*/ 	.word	0x00000000
        /*0020*/ 	.short	0x0008
        /*0022*/ 	.short	0x0040
        /*0024*/ 	.byte	0x00, 0xf0, 0x11, 0x00


	//----- nvinfo : EIATTR_KPARAM_INFO
	.align		4
.L_149:
        /*0028*/ 	.byte	0x04, 0x17
        /*002a*/ 	.short	(.L_151 - .L_150)
.L_150:
        /*002c*/ 	.word	0x00000000
        /*0030*/ 	.short	0x0007
        /*0032*/ 	.short	0x0038
        /*0034*/ 	.byte	0x00, 0xf0, 0x21, 0x00


	//----- nvinfo : EIATTR_KPARAM_INFO
	.align		4
.L_151:
        /*0038*/ 	.byte	0x04, 0x17
        /*003a*/ 	.short	(.L_153 - .L_152)
.L_152:
        /*003c*/ 	.word	0x00000000
        /*0040*/ 	.short	0x0006
        /*0042*/ 	.short	0x0030
        /*0044*/ 	.byte	0x00, 0xf0, 0x21, 0x00


	//----- nvinfo : EIATTR_KPARAM_INFO
	.align		4
.L_153:
        /*0048*/ 	.byte	0x04, 0x17
        /*004a*/ 	.short	(.L_155 - .L_154)
.L_154:
        /*004c*/ 	.word	0x00000000
        /*0050*/ 	.short	0x0005
        /*0052*/ 	.short	0x0028
        /*0054*/ 	.byte	0x00, 0xf0, 0x21, 0x00


	//----- nvinfo : EIATTR_KPARAM_INFO
	.align		4
.L_155:
        /*0058*/ 	.byte	0x04, 0x17
        /*005a*/ 	.short	(.L_157 - .L_156)
.L_156:
        /*005c*/ 	.word	0x00000000
        /*0060*/ 	.short	0x0004
        /*0062*/ 	.short	0x0020
        /*0064*/ 	.byte	0x00, 0xf0, 0x21, 0x00


	//----- nvinfo : EIATTR_KPARAM_INFO
	.align		4
.L_157:
        /*0068*/ 	.byte	0x04, 0x17
        /*006a*/ 	.short	(.L_159 - .L_158)
.L_158:
        /*006c*/ 	.word	0x00000000
        /*0070*/ 	.short	0x0003
        /*0072*/ 	.short	0x0018
        /*0074*/ 	.byte	0x00, 0xf0, 0x21, 0x00


	//----- nvinfo : EIATTR_KPARAM_INFO
	.align		4
.L_159:
        /*0078*/ 	.byte	0x04, 0x17
        /*007a*/ 	.short	(.L_161 - .L_160)
.L_160:
        /*007c*/ 	.word	0x00000000
        /*0080*/ 	.short	0x0002
        /*0082*/ 	.short	0x0010
        /*0084*/ 	.byte	0x00, 0xf0, 0x21, 0x00


	//----- nvinfo : EIATTR_KPARAM_INFO
	.align		4
.L_161:
        /*0088*/ 	.byte	0x04, 0x17
        /*008a*/ 	.short	(.L_163 - .L_162)
.L_162:
        /*008c*/ 	.word	0x00000000
        /*0090*/ 	.short	0x0001
        /*0092*/ 	.short	0x0008
        /*0094*/ 	.byte	0x00, 0xf5, 0x21, 0x00


	//----- nvinfo : EIATTR_KPARAM_INFO
	.align		4
.L_163:
        /*0098*/ 	.byte	0x04, 0x17
        /*009a*/ 	.short	(.L_165 - .L_164)
.L_164:
        /*009c*/ 	.word	0x00000000
        /*00a0*/ 	.short	0x0000
        /*00a2*/ 	.short	0x0000
        /*00a4*/ 	.byte	0x00, 0xf5, 0x21, 0x00


	//----- nvinfo : EIATTR_SPARSE_MMA_MASK
	.align		4
.L_165:
        /*00a8*/ 	.byte	0x03, 0x50
        /*00aa*/ 	.short	0x0000


	//----- nvinfo : EIATTR_MAXREG_COUNT
	.align		4
        /*00ac*/ 	.byte	0x03, 0x1b
        /*00ae*/ 	.short	0x00ff


	//----- nvinfo : EIATTR_MERCURY_ISA_VERSION
	.align		4
        /*00b0*/ 	.byte	0x03, 0x5f
        /*00b2*/ 	.short	0x0101


	//----- nvinfo : EIATTR_VRC_CTA_INIT_COUNT
	.align		4
        /*00b4*/ 	.byte	0x02, 0x4a
	.zero		1
	.zero		1


	//----- nvinfo : EIATTR_EXIT_INSTR_OFFSETS
	.align		4
        /*00b8*/ 	.byte	0x04, 0x1c
        /*00ba*/ 	.short	(.L_167 - .L_166)


	//   ....[0]....
.L_166:
        /*00bc*/ 	.word	0x00000080


	//   ....[1]....
        /*00c0*/ 	.word	0x00000930


	//----- nvinfo : EIATTR_CRS_STACK_SIZE
	.align		4
.L_167:
        /*00c4*/ 	.byte	0x04, 0x1e
        /*00c6*/ 	.short	(.L_169 - .L_168)
.L_168:
        /*00c8*/ 	.word	0x00000000


	//----- nvinfo : EIATTR_CBANK_PARAM_SIZE
	.align		4
.L_169:
        /*00cc*/ 	.byte	0x03, 0x19
        /*00ce*/ 	.short	0x0050


	//----- nvinfo : EIATTR_PARAM_CBANK
	.align		4
        /*00d0*/ 	.byte	0x04, 0x0a
        /*00d2*/ 	.short	(.L_171 - .L_170)
	.align		4
.L_170:
        /*00d4*/ 	.word	index@(.nv.constant0.kick_drift_down_simultaneously)
        /*00d8*/ 	.short	0x0380
        /*00da*/ 	.short	0x0050


	//----- nvinfo : EIATTR_SW_WAR
	.align		4
.L_171:
        /*00dc*/ 	.byte	0x04, 0x36
        /*00de*/ 	.short	(.L_173 - .L_172)
.L_172:
        /*00e0*/ 	.word	0x00000008
.L_173:


//--------------------- .nv.info.kick_drift_up_simultaneously --------------------------
	.section	.nv.info.kick_drift_up_simultaneously,"",@"SHT_CUDA_INFO"
	.sectionflags	@""
	.align	4


	//----- nvinfo : EIATTR_CUDA_API_VERSION
	.align		4
        /*0000*/ 	.byte	0x04, 0x37
        /*0002*/ 	.short	(.L_175 - .L_174)
.L_174:
        /*0004*/ 	.word	0x00000082


	//----- nvinfo : EIATTR_KPARAM_INFO
	.align		4
.L_175:
        /*0008*/ 	.byte	0x04, 0x17
        /*000a*/ 	.short	(.L_177 - .L_176)
.L_176:
        /*000c*/ 	.word	0x00000000
        /*0010*/ 	.short	0x0009
        /*0012*/ 	.short	0x0048
        /*0014*/ 	.byte	0x00, 0xf0, 0x21, 0x00


	//----- nvinfo : EIATTR_KPARAM_INFO
	.align		4
.L_177:
        /*0018*/ 	.byte	0x04, 0x17
        /*001a*/ 	.short	(.L_179 - .L_178)
.L_178:
        /*001c*/ 	.word	0x00000000
        /*0020*/ 	.short	0x0008
        /*0022*/ 	.short	0x0040
        /*0024*/ 	.byte	0x00, 0xf0, 0x11, 0x00


	//----- nvinfo : EIATTR_KPARAM_INFO
	.align		4
.L_179:
        /*0028*/ 	.byte	0x04, 0x17
        /*002a*/ 	.short	(.L_181 - .L_180)
.L_180:
        /*002c*/ 	.word	0x00000000
        /*0030*/ 	.short	0x0007
        /*0032*/ 	.short	0x0038
        /*0034*/ 	.byte	0x00, 0xf0, 0x21, 0x00


	//----- nvinfo : EIATTR_KPARAM_INFO
	.align		4
.L_181:
        /*0038*/ 	.byte	0x04, 0x17
        /*003a*/ 	.short	(.L_183 - .L_182)
.L_182:
        /*003c*/ 	.word	0x00000000
        /*0040*/ 	.short	0x0006
        /*0042*/ 	.short	0x0030
        /*0044*/ 	.byte	0x00, 0xf0, 0x21, 0x00


	//----- nvinfo : EIATTR_KPARAM_INFO
	.align		4
.L_183:
        /*0048*/ 	.byte	0x04, 0x17
        /*004a*/ 	.short	(.L_185 - .L_184)
.L_184:
        /*004c*/ 	.word	0x00000000
        /*0050*/ 	.short	0x0005
        /*0052*/ 	.short	0x0028
        /*0054*/ 	.byte	0x00, 0xf0, 0x21, 0x00


	//----- nvinfo : EIATTR_KPARAM_INFO
	.align		4
.L_185:
        /*0058*/ 	.byte	0x04, 0x17
        /*005a*/ 	.short	(.L_187 - .L_186)
.L_186:
        /*005c*/ 	.word	0x00000000
        /*0060*/ 	.short	0x0004
        /*0062*/ 	.short	0x0020
        /*0064*/ 	.byte	0x00, 0xf0, 0x21, 0x00


	//----- nvinfo : EIATTR_KPARAM_INFO
	.align		4
.L_187:
        /*0068*/ 	.byte	0x04, 0x17
        /*006a*/ 	.short	(.L_189 - .L_188)
.L_188:
        /*006c*/ 	.word	0x00000000
        /*0070*/ 	.short	0x0003
        /*0072*/ 	.short	0x0018
        /*0074*/ 	.byte	0x00, 0xf0, 0x21, 0x00


	//----- nvinfo : EIATTR_KPARAM_INFO
	.align		4
.L_189:
        /*0078*/ 	.byte	0x04, 0x17
        /*007a*/ 	.short	(.L_191 - .L_190)
.L_190:
        /*007c*/ 	.word	0x00000000
        /*0080*/ 	.short	0x0002
        /*0082*/ 	.short	0x0010
        /*0084*/ 	.byte	0x00, 0xf0, 0x21, 0x00


	//----- nvinfo : EIATTR_KPARAM_INFO
	.align		4
.L_191:
        /*0088*/ 	.byte	0x04, 0x17
        /*008a*/ 	.short	(.L_193 - .L_192)
.L_192:
        /*008c*/ 	.word	0x00000000
        /*0090*/ 	.short	0x0001
        /*0092*/ 	.short	0x0008
        /*0094*/ 	.byte	0x00, 0xf5, 0x21, 0x00


	//----- nvinfo : EIATTR_KPARAM_INFO
	.align		4
.L_193:
        /*0098*/ 	.byte	0x04, 0x17
        /*009a*/ 	.short	(.L_195 - .L_194)
.L_194:
        /*009c*/ 	.word	0x00000000
        /*00a0*/ 	.short	0x0000
        /*00a2*/ 	.short	0x0000
        /*00a4*/ 	.byte	0x00, 0xf5, 0x21, 0x00


	//----- nvinfo : EIATTR_SPARSE_MMA_MASK
	.align		4
.L_195:
        /*00a8*/ 	.byte	0x03, 0x50
        /*00aa*/ 	.short	0x0000


	//----- nvinfo : EIATTR_MAXREG_COUNT
	.align		4
        /*00ac*/ 	.byte	0x03, 0x1b
        /*00ae*/ 	.short	0x00ff


	//----- nvinfo : EIATTR_MERCURY_ISA_VERSION
	.align		4
        /*00b0*/ 	.byte	0x03, 0x5f
        /*00b2*/ 	.short	0x0101


	//----- nvinfo : EIATTR_VRC_CTA_INIT_COUNT
	.align		4
        /*00b4*/ 	.byte	0x02, 0x4a
	.zero		1
	.zero		1


	//----- nvinfo : EIATTR_EXIT_INSTR_OFFSETS
	.align		4
        /*00b8*/ 	.byte	0x04, 0x1c
        /*00ba*/ 	.short	(.L_197 - .L_196)


	//   ....[0]....
.L_196:
        /*00bc*/ 	.word	0x00000080


	//   ....[1]....
        /*00c0*/ 	.word	0x00000930


	//----- nvinfo : EIATTR_CRS_STACK_SIZE
	.align		4
.L_197:
        /*00c4*/ 	.byte	0x04, 0x1e
        /*00c6*/ 	.short	(.L_199 - .L_198)
.L_198:
        /*00c8*/ 	.word	0x00000000


	//----- nvinfo : EIATTR_CBANK_PARAM_SIZE
	.align		4
.L_199:
        /*00cc*/ 	.byte	0x03, 0x19
        /*00ce*/ 	.short	0x0050


	//----- nvinfo : EIATTR_PARAM_CBANK
	.align		4
        /*00d0*/ 	.byte	0x04, 0x0a
        /*00d2*/ 	.short	(.L_201 - .L_200)
	.align		4
.L_200:
        /*00d4*/ 	.word	index@(.nv.constant0.kick_drift_up_simultaneously)
        /*00d8*/ 	.short	0x0380
        /*00da*/ 	.short	0x0050


	//----- nvinfo : EIATTR_SW_WAR
	.align		4
.L_201:
        /*00dc*/ 	.byte	0x04, 0x36
        /*00de*/ 	.short	(.L_203 - .L_202)
.L_202:
        /*00e0*/ 	.word	0x00000008
.L_203:


//--------------------- .nv.info.drift_down       --------------------------
	.section	.nv.info.drift_down,"",@"SHT_CUDA_INFO"
	.sectionflags	@""
	.align	4


	//----- nvinfo : EIATTR_CUDA_API_VERSION
	.align		4
        /*0000*/ 	.byte	0x04, 0x37
        /*0002*/ 	.short	(.L_205 - .L_204)
.L_204:
        /*0004*/ 	.word	0x00000082


	//----- nvinfo : EIATTR_KPARAM_INFO
	.align		4
.L_205:
        /*0008*/ 	.byte	0x04, 0x17
        /*000a*/ 	.short	(.L_207 - .L_206)
.L_206:
        /*000c*/ 	.word	0x00000000
        /*0010*/ 	.short	0x0003
        /*0012*/ 	.short	0x0018
        /*0014*/ 	.byte	0x00, 0xf0, 0x11, 0x00


	//----- nvinfo : EIATTR_KPARAM_INFO
	.align		4
.L_207:
        /*0018*/ 	.byte	0x04, 0x17
        /*001a*/ 	.short	(.L_209 - .L_208)
.L_208:
        /*001c*/ 	.word	0x00000000
        /*0020*/ 	.short	0x0002
        /*0022*/ 	.short	0x0010
        /*0024*/ 	.byte	0x00, 0xf0, 0x21, 0x00


	//----- nvinfo : EIATTR_KPARAM_INFO
	.align		4
.L_209:
        /*0028*/ 	.byte	0x04, 0x17
        /*002a*/ 	.short	(.L_211 - .L_210)
.L_210:
        /*002c*/ 	.word	0x00000000
        /*0030*/ 	.short	0x0001
        /*0032*/ 	.short	0x0008
        /*0034*/ 	.byte	0x00, 0xf5, 0x21, 0x00


	//----- nvinfo : EIATTR_KPARAM_INFO
	.align		4
.L_211:
        /*0038*/ 	.byte	0x04, 0x17
        /*003a*/ 	.short	(.L_213 - .L_212)
.L_212:
        /*003c*/ 	.word	0x00000000
        /*0040*/ 	.short	0x0000
        /*0042*/ 	.short	0x0000
        /*0044*/ 	.byte	0x00, 0xf5, 0x21, 0x00


	//----- nvinfo : EIATTR_SPARSE_MMA_MASK
	.align		4
.L_213:
        /*0048*/ 	.byte	0x03, 0x50
        /*004a*/ 	.short	0x0000


	//----- nvinfo : EIATTR_MAXREG_COUNT
	.align		4
        /*004c*/ 	.byte	0x03, 0x1b
        /*004e*/ 	.short	0x00ff


	//----- nvinfo : EIATTR_MERCURY_ISA_VERSION
	.align		4
        /*0050*/ 	.byte	0x03, 0x5f
        /*0052*/ 	.short	0x0101


	//----- nvinfo : EIATTR_VRC_CTA_INIT_COUNT
	.align		4
        /*0054*/ 	.byte	0x02, 0x4a
	.zero		1
	.zero		1


	//----- nvinfo : EIATTR_EXIT_INSTR_OFFSETS
	.align		4
        /*0058*/ 	.byte	0x04, 0x1c
        /*005a*/ 	.short	(.L_215 - .L_214)


	//   ....[0]....
.L_214:
        /*005c*/ 	.word	0x00000070


	//   ....[1]....
        /*0060*/ 	.word	0x00000120


	//----- nvinfo : EIATTR_CBANK_PARAM_SIZE
	.align		4
.L_215:
        /*0064*/ 	.byte	0x03, 0x19
        /*0066*/ 	.short	0x001c


	//----- nvinfo : EIATTR_PARAM_CBANK
	.align		4
        /*0068*/ 	.byte	0x04, 0x0a
        /*006a*/ 	.short	(.L_217 - .L_216)
	.align		4
.L_216:
        /*006c*/ 	.word	index@(.nv.constant0.drift_down)
        /*0070*/ 	.short	0x0380
        /*0072*/ 	.short	0x001c


	//----- nvinfo : EIATTR_SW_WAR
	.align		4
.L_217:
        /*0074*/ 	.byte	0x04, 0x36
        /*0076*/ 	.short	(.L_219 - .L_218)
.L_218:
        /*0078*/ 	.word	0x00000008
.L_219:


//--------------------- .nv.info.drift_up         --------------------------
	.section	.nv.info.drift_up,"",@"SHT_CUDA_INFO"
	.sectionflags	@""
	.align	4


	//----- nvinfo : EIATTR_CUDA_API_VERSION
	.align		4
        /*0000*/ 	.byte	0x04, 0x37
        /*0002*/ 	.short	(.L_221 - .L_220)
.L_220:
        /*0004*/ 	.word	0x00000082


	//----- nvinfo : EIATTR_KPARAM_INFO
	.align		4
.L_221:
        /*0008*/ 	.byte	0x04, 0x17
        /*000a*/ 	.short	(.L_223 - .L_222)
.L_222:
        /*000c*/ 	.word	0x00000000
        /*0010*/ 	.short	0x0003
        /*0012*/ 	.short	0x0018
        /*0014*/ 	.byte	0x00, 0xf0, 0x11, 0x00


	//----- nvinfo : EIATTR_KPARAM_INFO
	.align		4
.L_223:
        /*0018*/ 	.byte	0x04, 0x17
        /*001a*/ 	.short	(.L_225 - .L_224)
.L_224:
        /*001c*/ 	.word	0x00000000
        /*0020*/ 	.short	0x0002
        /*0022*/ 	.short	0x0010
        /*0024*/ 	.byte	0x00, 0xf0, 0x21, 0x00


	//----- nvinfo : EIATTR_KPARAM_INFO
	.align		4
.L_225:
        /*0028*/ 	.byte	0x04, 0x17
        /*002a*/ 	.short	(.L_227 - .L_226)
.L_226:
        /*002c*/ 	.word	0x00000000
        /*0030*/ 	.short	0x0001
        /*0032*/ 	.short	0x0008
        /*0034*/ 	.byte	0x00, 0xf5, 0x21, 0x00


	//----- nvinfo : EIATTR_KPARAM_INFO
	.align		4
.L_227:
        /*0038*/ 	.byte	0x04, 0x17
        /*003a*/ 	.short	(.L_229 - .L_228)
.L_228:
        /*003c*/ 	.word	0x00000000
        /*0040*/ 	.short	0x0000
        /*0042*/ 	.short	0x0000
        /*0044*/ 	.byte	0x00, 0xf5, 0x21, 0x00


	//----- nvinfo : EIATTR_SPARSE_MMA_MASK
	.align		4
.L_229:
        /*0048*/ 	.byte	0x03, 0x50
        /*004a*/ 	.short	0x0000


	//----- nvinfo : EIATTR_MAXREG_COUNT
	.align		4
        /*004c*/ 	.byte	0x03, 0x1b
        /*004e*/ 	.short	0x00ff


	//----- nvinfo : EIATTR_MERCURY_ISA_VERSION
	.align		4
        /*0050*/ 	.byte	0x03, 0x5f
        /*0052*/ 	.short	0x0101


	//----- nvinfo : EIATTR_VRC_CTA_INIT_COUNT
	.align		4
        /*0054*/ 	.byte	0x02, 0x4a
	.zero		1
	.zero		1


	//----- nvinfo : EIATTR_EXIT_INSTR_OFFSETS
	.align		4
        /*0058*/ 	.byte	0x04, 0x1c
        /*005a*/ 	.short	(.L_231 - .L_230)


	//   ....[0]....
.L_230:
        /*005c*/ 	.word	0x00000070


	//   ....[1]....
        /*0060*/ 	.word	0x00000120


	//----- nvinfo : EIATTR_CBANK_PARAM_SIZE
	.align		4
.L_231:
        /*0064*/ 	.byte	0x03, 0x19
        /*0066*/ 	.short	0x001c


	//----- nvinfo : EIATTR_PARAM_CBANK
	.align		4
        /*0068*/ 	.byte	0x04, 0x0a
        /*006a*/ 	.short	(.L_233 - .L_232)
	.align		4
.L_232:
        /*006c*/ 	.word	index@(.nv.constant0.drift_up)
        /*0070*/ 	.short	0x0380
        /*0072*/ 	.short	0x001c


	//----- nvinfo : EIATTR_SW_WAR
	.align		4
.L_233:
        /*0074*/ 	.byte	0x04, 0x36
        /*0076*/ 	.short	(.L_235 - .L_234)
.L_234:
        /*0078*/ 	.word	0x00000008
.L_235:


//--------------------- .nv.info.kick_down        --------------------------
	.section	.nv.info.kick_down,"",@"SHT_CUDA_INFO"
	.sectionflags	@""
	.align	4


	//----- nvinfo : EIATTR_CUDA_API_VERSION
	.align		4
        /*0000*/ 	.byte	0x04, 0x37
        /*0002*/ 	.short	(.L_237 - .L_236)
.L_236:
        /*0004*/ 	.word	0x00000082


	//----- nvinfo : EIATTR_KPARAM_INFO
	.align		4
.L_237:
        /*0008*/ 	.byte	0x04, 0x17
        /*000a*/ 	.short	(.L_239 - .L_238)
.L_238:
        /*000c*/ 	.word	0x00000000
        /*0010*/ 	.short	0x0008
        /*0012*/ 	.short	0x0040
        /*0014*/ 	.byte	0x00, 0xf0, 0x21, 0x00


	//----- nvinfo : EIATTR_KPARAM_INFO
	.align		4
.L_239:
        /*0018*/ 	.byte	0x04, 0x17
        /*001a*/ 	.short	(.L_241 - .L_240)
.L_240:
        /*001c*/ 	.word	0x00000000
        /*0020*/ 	.short	0x0007
        /*0022*/ 	.short	0x0038
        /*0024*/ 	.byte	0x00, 0xf0, 0x11, 0x00


	//----- nvinfo : EIATTR_KPARAM_INFO
	.align		4
.L_241:
        /*0028*/ 	.byte	0x04, 0x17
        /*002a*/ 	.short	(.L_243 - .L_242)
.L_242:
        /*002c*/ 	.word	0x00000000
        /*0030*/ 	.short	0x0006
        /*0032*/ 	.short	0x0030
        /*0034*/ 	.byte	0x00, 0xf0, 0x21, 0x00


	//----- nvinfo : EIATTR_KPARAM_INFO
	.align		4
.L_243:
        /*0038*/ 	.byte	0x04, 0x17
        /*003a*/ 	.short	(.L_245 - .L_244)
.L_244:
        /*003c*/ 	.word	0x00000000
        /*0040*/ 	.short	0x0005
        /*0042*/ 	.short	0x0028
        /*0044*/ 	.byte	0x00, 0xf0, 0x21, 0x00


	//----- nvinfo : EIATTR_KPARAM_INFO
	.align		4
.L_245:
        /*0048*/ 	.byte	0x04, 0x17
        /*004a*/ 	.short	(.L_247 - .L_246)
.L_246:
        /*004c*/ 	.word	0x00000000
        /*0050*/ 	.short	0x0004
        /*0052*/ 	.short	0x0020
        /*0054*/ 	.byte	0x00, 0xf0, 0x21, 0x00


	//----- nvinfo : EIATTR_KPARAM_INFO
	.align		4
.L_247:
        /*0058*/ 	.byte	0x04, 0x17
        /*005a*/ 	.short	(.L_249 - .L_248)
.L_248:
        /*005c*/ 	.word	0x00000000
        /*0060*/ 	.short	0x0003
        /*0062*/ 	.short	0x0018
        /*0064*/ 	.byte	0x00, 0xf0, 0x21, 0x00


	//----- nvinfo : EIATTR_KPARAM_INFO
	.align		4
.L_249:
        /*0068*/ 	.byte	0x04, 0x17
        /*006a*/ 	.short	(.L_251 - .L_250)
.L_250:
        /*006c*/ 	.word	0x00000000
        /*0070*/ 	.short	0x0002
        /*0072*/ 	.short	0x0010
        /*0074*/ 	.byte	0x00, 0xf0, 0x21, 0x00


	//----- nvinfo : EIATTR_KPARAM_INFO
	.align		4
.L_251:
        /*0078*/ 	.byte	0x04, 0x17
        /*007a*/ 	.short	(.L_253 - .L_252)
.L_252:
        /*007c*/ 	.word	0x00000000
        /*0080*/ 	.short	0x0001
        /*0082*/ 	.short	0x0008
        /*0084*/ 	.byte	0x00, 0xf5, 0x21, 0x00


	//----- nvinfo : EIATTR_KPARAM_INFO
	.align		4
.L_253:
        /*0088*/ 	.byte	0x04, 0x17
        /*008a*/ 	.short	(.L_255 - .L_254)
.L_254:
        /*008c*/ 	.word	0x00000000
        /*0090*/ 	.short	0x0000
        /*0092*/ 	.short	0x0000
        /*0094*/ 	.byte	0x00, 0xf5, 0x21, 0x00


	//----- nvinfo : EIATTR_SPARSE_MMA_MASK
	.align		4
.L_255:
        /*0098*/ 	.byte	0x03, 0x50
        /*009a*/ 	.short	0x0000


	//----- nvinfo : EIATTR_MAXREG_COUNT
	.align		4
        /*009c*/ 	.byte	0x03, 0x1b
        /*009e*/ 	.short	0x00ff


	//----- nvinfo : EIATTR_MERCURY_ISA_VERSION
	.align		4
        /*00a0*/ 	.byte	0x03, 0x5f
        /*00a2*/ 	.short	0x0101


	//----- nvinfo : EIATTR_VRC_CTA_INIT_COUNT
	.align		4
        /*00a4*/ 	.byte	0x02, 0x4a
	.zero		1
	.zero		1


	//----- nvinfo : EIATTR_EXIT_INSTR_OFFSETS
	.align		4
        /*00a8*/ 	.byte	0x04, 0x1c
        /*00aa*/ 	.short	(.L_257 - .L_256)


	//   ....[0]....
.L_256:
        /*00ac*/ 	.word	0x00000080


	//   ....[1]....
        /*00b0*/ 	.word	0x000008a0


	//----- nvinfo : EIATTR_CRS_STACK_SIZE
	.align		4
.L_257:
        /*00b4*/ 	.byte	0x04, 0x1e
        /*00b6*/ 	.short	(.L_259 - .L_258)
.L_258:
        /*00b8*/ 	.word	0x00000000


	//----- nvinfo : EIATTR_CBANK_PARAM_SIZE
	.align		4
.L_259:
        /*00bc*/ 	.byte	0x03, 0x19
        /*00be*/ 	.short	0x0048


	//----- nvinfo : EIATTR_PARAM_CBANK
	.align		4
        /*00c0*/ 	.byte	0x04, 0x0a
        /*00c2*/ 	.short	(.L_261 - .L_260)
	.align		4
.L_260:
        /*00c4*/ 	.word	index@(.nv.constant0.kick_down)
        /*00c8*/ 	.short	0x0380
        /*00ca*/ 	.short	0x0048


	//----- nvinfo : EIATTR_SW_WAR
	.align		4
.L_261:
        /*00cc*/ 	.byte	0x04, 0x36
        /*00ce*/ 	.short	(.L_263 - .L_262)
.L_262:
        /*00d0*/ 	.word	0x00000008
.L_263:


//--------------------- .nv.info.kick_up          --------------------------
	.section	.nv.info.kick_up,"",@"SHT_CUDA_INFO"
	.sectionflags	@""
	.align	4


	//----- nvinfo : EIATTR_CUDA_API_VERSION
	.align		4
        /*0000*/ 	.byte	0x04, 0x37
        /*0002*/ 	.short	(.L_265 - .L_264)
.L_264:
        /*0004*/ 	.word	0x00000082


	//----- nvinfo : EIATTR_KPARAM_INFO
	.align		4
.L_265:
        /*0008*/ 	.byte	0x04, 0x17
        /*000a*/ 	.short	(.L_267 - .L_266)
.L_266:
        /*000c*/ 	.word	0x00000000
        /*0010*/ 	.short	0x0008
        /*0012*/ 	.short	0x0040
        /*0014*/ 	.byte	0x00, 0xf0, 0x21, 0x00


	//----- nvinfo : EIATTR_KPARAM_INFO
	.align		4
.L_267:
        /*0018*/ 	.byte	0x04, 0x17
        /*001a*/ 	.short	(.L_269 - .L_268)
.L_268:
        /*001c*/ 	.word	0x00000000
        /*0020*/ 	.short	0x0007
        /*0022*/ 	.short	0x0038
        /*0024*/ 	.byte	0x00, 0xf0, 0x11, 0x00


	//----- nvinfo : EIATTR_KPARAM_INFO
	.align		4
.L_269:
        /*0028*/ 	.byte	0x04, 0x17
        /*002a*/ 	.short	(.L_271 - .L_270)
.L_270:
        /*002c*/ 	.word	0x00000000
        /*0030*/ 	.short	0x0006
        /*0032*/ 	.short	0x0030
        /*0034*/ 	.byte	0x00, 0xf0, 0x21, 0x00


	//----- nvinfo : EIATTR_KPARAM_INFO
	.align		4
.L_271:
        /*0038*/ 	.byte	0x04, 0x17
        /*003a*/ 	.short	(.L_273 - .L_272)
.L_272:
        /*003c*/ 	.word	0x00000000
        /*0040*/ 	.short	0x0005
        /*0042*/ 	.short	0x0028
        /*0044*/ 	.byte	0x00, 0xf0, 0x21, 0x00


	//----- nvinfo : EIATTR_KPARAM_INFO
	.align		4
.L_273:
        /*0048*/ 	.byte	0x04, 0x17
        /*004a*/ 	.short	(.L_275 - .L_274)
.L_274:
        /*004c*/ 	.word	0x00000000
        /*0050*/ 	.short	0x0004
        /*0052*/ 	.short	0x0020
        /*0054*/ 	.byte	0x00, 0xf0, 0x21, 0x00


	//----- nvinfo : EIATTR_KPARAM_INFO
	.align		4
.L_275:
        /*0058*/ 	.byte	0x04, 0x17
        /*005a*/ 	.short	(.L_277 - .L_276)
.L_276:
        /*005c*/ 	.word	0x00000000
        /*0060*/ 	.short	0x0003
        /*0062*/ 	.short	0x0018
        /*0064*/ 	.byte	0x00, 0xf0, 0x21, 0x00


	//----- nvinfo : EIATTR_KPARAM_INFO
	.align		4
.L_277:
        /*0068*/ 	.byte	0x04, 0x17
        /*006a*/ 	.short	(.L_279 - .L_278)
.L_278:
        /*006c*/ 	.word	0x00000000
        /*0070*/ 	.short	0x0002
        /*0072*/ 	.short	0x0010
        /*0074*/ 	.byte	0x00, 0xf0, 0x21, 0x00


	//----- nvinfo : EIATTR_KPARAM_INFO
	.align		4
.L_279:
        /*0078*/ 	.byte	0x04, 0x17
        /*007a*/ 	.short	(.L_281 - .L_280)
.L_280:
        /*007c*/ 	.word	0x00000000
        /*0080*/ 	.short	0x0001
        /*0082*/ 	.short	0x0008
        /*0084*/ 	.byte	0x00, 0xf5, 0x21, 0x00


	//----- nvinfo : EIATTR_KPARAM_INFO
	.align		4
.L_281:
        /*0088*/ 	.byte	0x04, 0x17
        /*008a*/ 	.short	(.L_283 - .L_282)
.L_282:
        /*008c*/ 	.word	0x00000000
        /*0090*/ 	.short	0x0000
        /*0092*/ 	.short	0x0000
        /*0094*/ 	.byte	0x00, 0xf5, 0x21, 0x00


	//----- nvinfo : EIATTR_SPARSE_MMA_MASK
	.align		4
.L_283:
        /*0098*/ 	.byte	0x03, 0x50
        /*009a*/ 	.short	0x0000


	//----- nvinfo : EIATTR_MAXREG_COUNT
	.align		4
        /*009c*/ 	.byte	0x03, 0x1b
        /*009e*/ 	.short	0x00ff


	//----- nvinfo : EIATTR_MERCURY_ISA_VERSION
	.align		4
        /*00a0*/ 	.byte	0x03, 0x5f
        /*00a2*/ 	.short	0x0101


	//----- nvinfo : EIATTR_VRC_CTA_INIT_COUNT
	.align		4
        /*00a4*/ 	.byte	0x02, 0x4a
	.zero		1
	.zero		1


	//----- nvinfo : EIATTR_EXIT_INSTR_OFFSETS
	.align		4
        /*00a8*/ 	.byte	0x04, 0x1c
        /*00aa*/ 	.short	(.L_285 - .L_284)


	//   ....[0]....
.L_284:
        /*00ac*/ 	.word	0x00000080


	//   ....[1]....
        /*00b0*/ 	.word	0x000008a0


	//----- nvinfo : EIATTR_CRS_STACK_SIZE
	.align		4
.L_285:
        /*00b4*/ 	.byte	0x04, 0x1e
        /*00b6*/ 	.short	(.L_287 - .L_286)
.L_286:
        /*00b8*/ 	.word	0x00000000


	//----- nvinfo : EIATTR_CBANK_PARAM_SIZE
	.align		4
.L_287:
        /*00bc*/ 	.byte	0x03, 0x19
        /*00be*/ 	.short	0x0048


	//----- nvinfo : EIATTR_PARAM_CBANK
	.align		4
        /*00c0*/ 	.byte	0x04, 0x0a
        /*00c2*/ 	.short	(.L_289 - .L_288)
	.align		4
.L_288:
        /*00c4*/ 	.word	index@(.nv.constant0.kick_up)
        /*00c8*/ 	.short	0x0380
        /*00ca*/ 	.short	0x0048


	//----- nvinfo : EIATTR_SW_WAR
	.align		4
.L_289:
        /*00cc*/ 	.byte	0x04, 0x36
        /*00ce*/ 	.short	(.L_291 - .L_290)
.L_290:
        /*00d0*/ 	.word	0x00000008
.L_291:


//--------------------- .nv.callgraph             --------------------------
	.section	.nv.callgraph,"",@"SHT_CUDA_CALLGRAPH"
	.align	4
	.sectionentsize	8
	.align		4
        /*0000*/ 	.word	0x00000000
	.align		4
        /*0004*/ 	.word	0xffffffff
	.align		4
        /*0008*/ 	.word	0x00000000
	.align		4
        /*000c*/ 	.word	0xfffffffe
	.align		4
        /*0010*/ 	.word	0x00000000
	.align		4
        /*0014*/ 	.word	0xfffffffd
	.align		4
        /*0018*/ 	.word	0x00000000
	.align		4
        /*001c*/ 	.word	0xfffffffc


//--------------------- .nv.constant4             --------------------------
	.section	.nv.constant4,"a",@progbits
	.align	8
	.align		8
.nv.constant4:
        /*0000*/ 	.dword	__cudart_i2opi_d
	.align		8
        /*0008*/ 	.dword	__cudart_sin_cos_coeffs


//--------------------- .text.kick_drift_down_turns --------------------------
	.section	.text.kick_drift_down_turns,"ax",@progbits
	.align	128
        .global         kick_drift_down_turns
        .type           kick_drift_down_turns,@function
        .size           kick_drift_down_turns,(.L_x_78 - kick_drift_down_turns)
        .other          kick_drift_down_turns,@"STO_CUDA_ENTRY STV_DEFAULT"
kick_drift_down_turns:
.text.kick_drift_down_turns:
[----:B------:R-:W0:Y:S01]  /*0000*/  LDC R1, c[0x0][0x37c] ;  /* 0x0000df00ff017b82 */ /* 0x000e220000000800 */
[----:B------:R-:W1:Y:S01]  /*0010*/  S2R R0, SR_TID.X ;  /* 0x0000000000007919 */ /* 0x000e620000002100 */
[----:B------:R-:W1:Y:S01]  /*0020*/  LDCU UR4, c[0x0][0x360] ;  /* 0x00006c00ff0477ac */ /* 0x000e620008000800 */
[----:B0-----:R-:W-:Y:S01]  /*0030*/  VIADD R1, R1, 0xffffffd8 ;  /* 0xffffffd801017836 */ /* 0x001fe20000000000 */
[----:B------:R-:W1:Y:S01]  /*0040*/  S2R R3, SR_CTAID.X ;  /* 0x0000000000037919 */ /* 0x000e620000002500 */
[----:B------:R-:W0:Y:S01]  /*0050*/  LDCU UR5, c[0x0][0x3d0] ;  /* 0x00007a00ff0577ac */ /* 0x000e220008000800 */
[----:B-1----:R-:W-:-:S05]  /*0060*/  IMAD R0, R3, UR4, R0 ;  /* 0x0000000403007c24 */ /* 0x002fca000f8e0200 */
[----:B0-----:R-:W-:-:S13]  /*0070*/  ISETP.GE.AND P0, PT, R0, UR5, PT ;  /* 0x0000000500007c0c */ /* 0x001fda000bf06270 */
[----:B------:R-:W-:Y:S05]  /*0080*/  @P0 EXIT ;  /* 0x000000000000094d */ /* 0x000fea0003800000 */
[----:B------:R-:W0:Y:S02]  /*0090*/  LDCU UR21, c[0x0][0x3e0] ;  /* 0x00007c00ff1577ac */ /* 0x000e240008000800 */
[----:B0-----:R-:W-:-:S06]  /*00a0*/  UISETP.GE.AND UP0, UPT, UR21, 0x1, UPT ;  /* 0x000000011500788c */ /* 0x001fcc000bf06270 */
[----:B------:R-:W-:-:S13]  /*00b0*/  PLOP3.LUT P0, PT, PT, PT, UP0, 0x80, 0x8 ;  /* 0x000000000008781c */ /* 0x000fda0003f0f008 */
[----:B------:R-:W-:Y:S05]  /*00c0*/  @!P0 EXIT ;  /* 0x000000000000894d */ /* 0x000fea0003800000 */
[----:B------:R-:W0:Y:S01]  /*00d0*/  LDC.64 R2, c[0x0][0x388] ;  /* 0x0000e200ff027b82 */ /* 0x000e220000000a00 */
[----:B------:R-:W1:Y:S01]  /*00e0*/  LDCU.64 UR22, c[0x0][0x358] ;  /* 0x00006b00ff1677ac */ /* 0x000e620008000a00 */
[----:B------:R-:W2:Y:S06]  /*00f0*/  LDCU.128 UR16, c[0x0][0x3a0] ;  /* 0x00007400ff1077ac */ /* 0x000eac0008000c00 */
[----:B------:R-:W3:Y:S01]  /*0100*/  LDC.64 R16, c[0x0][0x380] ;  /* 0x0000e000ff107b82 */ /* 0x000ee20000000a00 */
[----:B------:R-:W4:Y:S01]  /*0110*/  LDCU.128 UR12, c[0x0][0x3b0] ;  /* 0x00007600ff0c77ac */ /* 0x000f220008000c00 */
[----:B------:R-:W4:Y:S01]  /*0120*/  LDCU.64 UR6, c[0x0][0x3d8] ;  /* 0x00007b00ff0677ac */ /* 0x000f220008000a00 */
[----:B------:R-:W4:Y:S01]  /*0130*/  LDCU.64 UR8, c[0x0][0x3c0] ;  /* 0x00007800ff0877ac */ /* 0x000f220008000a00 */
[----:B------:R-:W-:Y:S01]  /*0140*/  UIADD3 UR20, UPT, UPT, UR21, -0x1, URZ ;  /* 0xffffffff15147890 */ /* 0x000fe2000fffe0ff */
[----:B------:R-:W0:Y:S02]  /*0150*/  LDCU UR32, c[0x0][0x3e8] ;  /* 0x00007d00ff2077ac */ /* 0x000e240008000800 */
[C---:B0-----:R-:W-:Y:S01]  /*0160*/  IMAD.WIDE R2, R0.reuse, 0x8, R2 ;  /* 0x0000000800027825 */ /* 0x041fe200078e0202 */
[----:B------:R-:W0:Y:S05]  /*0170*/  LDCU.64 UR24, c[0x0][0x3c8] ;  /* 0x00007900ff1877ac */ /* 0x000e2a0008000a00 */
[----:B-1----:R-:W5:Y:S01]  /*0180*/  LDG.E.64.CONSTANT R2, desc[UR22][R2.64] ;  /* 0x0000001602027981 */ /* 0x002f62000c1e9b00 */
[----:B------:R-:W1:Y:S01]  /*0190*/  LDCU UR33, c[0x0][0x3e4] ;  /* 0x00007c80ff2177ac */ /* 0x000e620008000800 */
[----:B---3--:R-:W-:Y:S01]  /*01a0*/  IMAD.WIDE R16, R0, 0x8, R16 ;  /* 0x0000000800107825 */ /* 0x008fe200078e0210 */
[----:B------:R-:W3:Y:S05]  /*01b0*/  LDCU.64 UR26, c[0x4][0x8] ;  /* 0x01000100ff1a77ac */ /* 0x000eea0008000a00 */
[----:B------:R-:W5:Y:S01]  /*01c0*/  LDG.E.64.CONSTANT R16, desc[UR22][R16.64] ;  /* 0x0000001610107981 */ /* 0x000f62000c1e9b00 */
[----:B--2---:R-:W-:-:S02]  /*01d0*/  UIMAD.WIDE.U32 UR4, UR20, 0x8, UR16 ;  /* 0x00000008140478a5 */ /* 0x004fc4000f8e0010 */
[----:B----4-:R-:W-:Y:S02]  /*01e0*/  UIMAD.WIDE.U32 UR10, UR21, 0x8, UR12 ;  /* 0x00000008150a78a5 */ /* 0x010fe4000f8e000c */
[----:B------:R-:W-:Y:S02]  /*01f0*/  UIMAD.WIDE.U32 UR12, UR21, 0x8, UR14 ;  /* 0x00000008150c78a5 */ /* 0x000fe4000f8e000e */
[----:B------:R-:W-:Y:S02]  /*0200*/  UIMAD.WIDE.U32 UR6, UR21, 0x8, UR6 ;  /* 0x00000008150678a5 */ /* 0x000fe4000f8e0006 */
[----:B------:R-:W-:Y:S02]  /*0210*/  UIMAD.WIDE.U32 UR8, UR21, 0x8, UR8 ;  /* 0x00000008150878a5 */ /* 0x000fe4000f8e0008 */
[----:B------:R-:W-:Y:S01]  /*0220*/  UIMAD.WIDE.U32 UR14, UR21, 0x8, UR18 ;  /* 0x00000008150e78a5 */ /* 0x000fe2000f8e0012 */
[----:B01----:R-:W-:-:S11]  /*0230*/  UMOV UR16, UR4 ;  /* 0x0000000400107c82 */ /* 0x003fd60008000000 */
.L_x_5:
[----:B0-----:R-:W-:Y:S02]  /*0240*/  IMAD.U32 R4, RZ, RZ, UR12 ;  /* 0x0000000cff047e24 */ /* 0x001fe4000f8e00ff */
[----:B------:R-:W-:-:S05]  /*0250*/  IMAD.U32 R5, RZ, RZ, UR13 ;  /* 0x0000000dff057e24 */ /* 0x000fca000f8e00ff */
[----:B------:R-:W2:Y:S01]  /*0260*/  LDG.E.64.CONSTANT R20, desc[UR22][R4.64] ;  /* 0x0000001604147981 */ /* 0x000ea2000c1e9b00 */
[----:B------:R-:W-:Y:S02]  /*0270*/  IMAD.U32 R22, RZ, RZ, UR14 ;  /* 0x0000000eff167e24 */ /* 0x000fe4000f8e00ff */
[----:B------:R-:W-:-:S06]  /*0280*/  IMAD.U32 R23, RZ, RZ, UR15 ;  /* 0x0000000fff177e24 */ /* 0x000fcc000f8e00ff */
[----:B-----5:R-:W5:Y:S01]  /*0290*/  LDG.E.64.CONSTANT R22, desc[UR22][R22.64] ;  /* 0x0000001616167981 */ /* 0x020f62000c1e9b00 */
[----:B------:R-:W-:Y:S01]  /*02a0*/  BSSY.RECONVERGENT B0, `(.L_x_0) ;  /* 0x000001c000007945 */ /* 0x000fe20003800200 */
[----:B--2---:R-:W-:-:S08]  /*02b0*/  DADD R20, R20, R16 ;  /* 0x0000000014147229 */ /* 0x004fd00000000010 */
[----:B------:R-:W-:-:S14]  /*02c0*/  DSETP.NEU.AND P0, PT, |R20|, +INF , PT ;  /* 0x7ff000001400742a */ /* 0x000fdc0003f0d200 */
[----:B------:R-:W-:Y:S01]  /*02d0*/  @!P0 DMUL R24, RZ, R20 ;  /* 0x00000014ff188228 */ /* 0x000fe20000000000 */
[----:B------:R-:W-:Y:S01]  /*02e0*/  @!P0 IMAD.MOV.U32 R28, RZ, RZ, RZ ;  /* 0x000000ffff1c8224 */ /* 0x000fe200078e00ff */
[----:B------:R-:W-:Y:S09]  /*02f0*/  @!P0 BRA `(.L_x_1) ;  /* 0x0000000000588947 */ /* 0x000ff20003800000 */
[----:B------:R-:W-:Y:S01]  /*0300*/  UMOV UR18, 0x6dc9c883 ;  /* 0x6dc9c88300127882 */ /* 0x000fe20000000000 */
[----:B------:R-:W-:Y:S01]  /*0310*/  UMOV UR19, 0x3fe45f30 ;  /* 0x3fe45f3000137882 */ /* 0x000fe20000000000 */
[C---:B------:R-:W-:Y:S02]  /*0320*/  DSETP.GE.AND P0, PT, |R20|.reuse, 2.14748364800000000000e+09, PT ;  /* 0x41e000001400742a */ /* 0x040fe40003f06200 */
[----:B------:R-:W-:Y:S01]  /*0330*/  DMUL R28, R20, UR18 ;  /* 0x00000012141c7c28 */ /* 0x000fe20008000000 */
[----:B------:R-:W-:Y:S01]  /*0340*/  UMOV UR18, 0x54442d18 ;  /* 0x54442d1800127882 */ /* 0x000fe20000000000 */
[----:B------:R-:W-:-:S08]  /*0350*/  UMOV UR19, 0x3ff921fb ;  /* 0x3ff921fb00137882 */ /* 0x000fd00000000000 */
[----:B------:R-:W0:Y:S08]  /*0360*/  F2I.F64 R28, R28 ;  /* 0x0000001c001c7311 */ /* 0x000e300000301100 */
[----:B0-----:R-:W0:Y:S02]  /*0370*/  I2F.F64 R24, R28 ;  /* 0x0000001c00187312 */ /* 0x001e240000201c00 */
[----:B0-----:R-:W-:Y:S01]  /*0380*/  DFMA R4, R24, -UR18, R20 ;  /* 0x8000001218047c2b */ /* 0x001fe20008000014 */
[----:B------:R-:W-:Y:S01]  /*0390*/  UMOV UR18, 0x33145c00 ;  /* 0x33145c0000127882 */ /* 0x000fe20000000000 */
[----:B------:R-:W-:-:S06]  /*03a0*/  UMOV UR19, 0x3c91a626 ;  /* 0x3c91a62600137882 */ /* 0x000fcc0000000000 */
[----:B------:R-:W-:Y:S01]  /*03b0*/  DFMA R4, R24, -UR18, R4 ;  /* 0x8000001218047c2b */ /* 0x000fe20008000004 */
[----:B------:R-:W-:Y:S01]  /*03c0*/  UMOV UR18, 0x252049c0 ;  /* 0x252049c000127882 */ /* 0x000fe20000000000 */
[----:B------:R-:W-:-:S06]  /*03d0*/  UMOV UR19, 0x397b839a ;  /* 0x397b839a00137882 */ /* 0x000fcc0000000000 */
[----:B------:R-:W-:Y:S01]  /*03e0*/  DFMA R24, R24, -UR18, R4 ;  /* 0x8000001218187c2b */ /* 0x000fe20008000004 */
[----:B------:R-:W-:Y:S10]  /*03f0*/  @!P0 BRA `(.L_x_1) ;  /* 0x0000000000188947 */ /* 0x000ff40003800000 */
[----:B------:R-:W-:Y:S01]  /*0400*/  IMAD.MOV.U32 R6, RZ, RZ, R20 ;  /* 0x000000ffff067224 */ /* 0x000fe200078e0014 */
[----:B------:R-:W-:Y:S01]  /*0410*/  MOV R12, 0x440 ;  /* 0x00000440000c7802 */ /* 0x000fe20000000f00 */
[----:B------:R-:W-:-:S07]  /*0420*/  IMAD.MOV.U32 R11, RZ, RZ, R21 ;  /* 0x000000ffff0b7224 */ /* 0x000fce00078e0015 */
[----:B---3-5:R-:W-:Y:S05]  /*0430*/  CALL.REL.NOINC `($kick_drift_down_turns$__internal_trig_reduction_slowpathd) ;  /* 0x0000000800907944 */ /* 0x028fea0003c00000 */
[----:B------:R-:W-:Y:S02]  /*0440*/  IMAD.MOV.U32 R24, RZ, RZ, R6 ;  /* 0x000000ffff187224 */ /* 0x000fe400078e0006 */
[----:B------:R-:W-:-:S07]  /*0450*/  IMAD.MOV.U32 R25, RZ, RZ, R7 ;  /* 0x000000ffff197224 */ /* 0x000fce00078e0007 */
.L_x_1:
[----:B---3--:R-:W-:Y:S05]  /*0460*/  BSYNC.RECONVERGENT B0 ;  /* 0x0000000000007941 */ /* 0x008fea0003800200 */
.L_x_0:
[----:B------:R-:W-:-:S05]  /*0470*/  IMAD.SHL.U32 R4, R28, 0x40, RZ ;  /* 0x000000401c047824 */ /* 0x000fca00078e00ff */
[----:B------:R-:W-:-:S04]  /*0480*/  LOP3.LUT R4, R4, 0x40, RZ, 0xc0, !PT ;  /* 0x0000004004047812 */ /* 0x000fc800078ec0ff */
[----:B------:R-:W-:-:S05]  /*0490*/  IADD3 R4, P0, PT, R4, UR26, RZ ;  /* 0x0000001a04047c10 */ /* 0x000fca000ff1e0ff */
[----:B------:R-:W-:-:S05]  /*04a0*/  IMAD.X R5, RZ, RZ, UR27, P0 ;  /* 0x0000001bff057e24 */ /* 0x000fca00080e06ff */
[----:B------:R-:W2:Y:S01]  /*04b0*/  LDG.E.128.CONSTANT R12, desc[UR22][R4.64] ;  /* 0x00000016040c7981 */ /* 0x000ea2000c1e9d00 */
[----:B------:R-:W-:-:S03]  /*04c0*/  LOP3.LUT R6, R28, 0x1, RZ, 0xc0, !PT ;  /* 0x000000011c067812 */ /* 0x000fc600078ec0ff */
[----:B------:R-:W3:Y:S01]  /*04d0*/  LDG.E.128.CONSTANT R8, desc[UR22][R4.64+0x10] ;  /* 0x0000101604087981 */ /* 0x000ee2000c1e9d00 */
[----:B------:R-:W-:Y:S01]  /*04e0*/  ISETP.NE.U32.AND P0, PT, R6, 0x1, PT ;  /* 0x000000010600780c */ /* 0x000fe20003f05070 */
[----:B------:R-:W-:Y:S02]  /*04f0*/  IMAD.MOV.U32 R6, RZ, RZ, 0x20fd8164 ;  /* 0x20fd8164ff067424 */ /* 0x000fe400078e00ff */
[----:B------:R-:W-:Y:S01]  /*0500*/  IMAD.MOV.U32 R7, RZ, RZ, 0x3da8ff83 ;  /* 0x3da8ff83ff077424 */ /* 0x000fe200078e00ff */
[----:B------:R-:W-:Y:S02]  /*0510*/  DMUL R26, R24, R24 ;  /* 0x00000018181a7228 */ /* 0x000fe40000000000 */
[----:B------:R-:W-:Y:S02]  /*0520*/  FSEL R6, R6, -8.06006814911005101289e+34, !P0 ;  /* 0xf9785eba06067808 */ /* 0x000fe40004000000 */
[----:B------:R-:W-:Y:S01]  /*0530*/  FSEL R7, -R7, 0.11223486810922622681, !P0 ;  /* 0x3de5db6507077808 */ /* 0x000fe20004000100 */
[----:B------:R-:W-:-:S02]  /*0540*/  IMAD.U32 R18, RZ, RZ, UR10 ;  /* 0x0000000aff127e24 */ /* 0x000fc4000f8e00ff */
[----:B------:R-:W-:-:S06]  /*0550*/  IMAD.U32 R19, RZ, RZ, UR11 ;  /* 0x0000000bff137e24 */ /* 0x000fcc000f8e00ff */
[----:B------:R-:W5:Y:S01]  /*0560*/  LDG.E.64.CONSTANT R18, desc[UR22][R18.64] ;  /* 0x0000001612127981 */ /* 0x000f62000c1e9b00 */
[----:B--2---:R-:W-:-:S03]  /*0570*/  DFMA R12, R26, R6, R12 ;  /* 0x000000061a0c722b */ /* 0x004fc6000000000c */
[----:B------:R-:W2:Y:S05]  /*0580*/  LDG.E.128.CONSTANT R4, desc[UR22][R4.64+0x20] ;  /* 0x0000201604047981 */ /* 0x000eaa000c1e9d00 */
[----:B------:R-:W-:Y:S01]  /*0590*/  DFMA R14, R26, R12, R14 ;  /* 0x0000000c1a0e722b */ /* 0x000fe2000000000e */
[----:B------:R-:W-:Y:S02]  /*05a0*/  IMAD.U32 R12, RZ, RZ, UR8 ;  /* 0x00000008ff0c7e24 */ /* 0x000fe4000f8e00ff */
[----:B------:R-:W-:-:S06]  /*05b0*/  IMAD.U32 R13, RZ, RZ, UR9 ;  /* 0x00000009ff0d7e24 */ /* 0x000fcc000f8e00ff */
[----:B------:R-:W4:Y:S01]  /*05c0*/  LDG.E.64.CONSTANT R12, desc[UR22][R12.64] ;  /* 0x000000160c0c7981 */ /* 0x000f22000c1e9b00 */
[----:B---3--:R-:W-:-:S08]  /*05d0*/  DFMA R8, R26, R14, R8 ;  /* 0x0000000e1a08722b */ /* 0x008fd00000000008 */
[C---:B------:R-:W-:Y:S01]  /*05e0*/  DFMA R8, R26.reuse, R8, R10 ;  /* 0x000000081a08722b */ /* 0x040fe2000000000a */
[----:B------:R-:W-:Y:S07]  /*05f0*/  BSSY.RECONVERGENT B0, `(.L_x_2) ;  /* 0x0000029000007945 */ /* 0x000fee0003800200 */
[----:B--2---:R-:W-:-:S08]  /*0600*/  DFMA R8, R26, R8, R4 ;  /* 0x000000081a08722b */ /* 0x004fd00000000004 */
[----:B------:R-:W-:-:S08]  /*0610*/  DFMA R6, R26, R8, R6 ;  /* 0x000000081a06722b */ /* 0x000fd00000000006 */
[----:B------:R-:W-:Y:S02]  /*0620*/  DFMA R24, R6, R24, R24 ;  /* 0x000000180618722b */ /* 0x000fe40000000018 */
[----:B------:R-:W-:Y:S02]  /*0630*/  DFMA R6, R26, R6, 1 ;  /* 0x3ff000001a06742b */ /* 0x000fe40000000006 */
[----:B----4-:R-:W-:-:S08]  /*0640*/  DADD R10, R20, -R12 ;  /* 0x00000000140a7229 */ /* 0x010fd0000000080c */
[----:B------:R-:W-:Y:S01]  /*0650*/  DMUL R10, R10, UR24 ;  /* 0x000000180a0a7c28 */ /* 0x000fe20008000000 */
[----:B------:R-:W-:Y:S02]  /*0660*/  FSEL R6, R6, R24, !P0 ;  /* 0x0000001806067208 */ /* 0x000fe40004000000 */
[----:B------:R-:W-:-:S06]  /*0670*/  FSEL R7, R7, R25, !P0 ;  /* 0x0000001907077208 */ /* 0x000fcc0004000000 */
[----:B------:R-:W-:Y:S02]  /*0680*/  DADD R4, RZ, -R6 ;  /* 0x00000000ff047229 */ /* 0x000fe40000000806 */
[----:B------:R-:W-:Y:S01]  /*0690*/  DSETP.NEU.AND P1, PT, |R10|, +INF , PT ;  /* 0x7ff000000a00742a */ /* 0x000fe20003f2d200 */
[----:B------:R-:W-:-:S07]  /*06a0*/  LOP3.LUT P0, RZ, R28, 0x2, RZ, 0xc0, !PT ;  /* 0x000000021cff7812 */ /* 0x000fce000780c0ff */
[----:B------:R-:W-:Y:S02]  /*06b0*/  FSEL R4, R6, R4, !P0 ;  /* 0x0000000406047208 */ /* 0x000fe40004000000 */
[----:B------:R-:W-:-:S04]  /*06c0*/  FSEL R5, R7, R5, !P0 ;  /* 0x0000000507057208 */ /* 0x000fc80004000000 */
[----:B------:R-:W-:Y:S02]  /*06d0*/  @!P1 DMUL R20, RZ, R10 ;  /* 0x0000000aff149228 */ /* 0x000fe40000000000 */
[----:B-----5:R-:W-:Y:S01]  /*06e0*/  DMUL R22, R22, R4 ;  /* 0x0000000416167228 */ /* 0x020fe20000000000 */
        /* <DEDUP_REMOVED lines=18> */
[----:B------:R-:W-:Y:S01]  /*0810*/  BSSY.RECONVERGENT B1, `(.L_x_4) ;  /* 0x0000004000017945 */ /* 0x000fe20003800200 */
[----:B------:R-:W-:Y:S01]  /*0820*/  IMAD.MOV.U32 R6, RZ, RZ, R10 ;  /* 0x000000ffff067224 */ /* 0x000fe200078e000a */
[----:B------:R-:W-:-:S07]  /*0830*/  MOV R12, 0x850 ;  /* 0x00000850000c7802 */ /* 0x000fce0000000f00 */
[----:B------:R-:W-:Y:S05]  /*0840*/  CALL.REL.NOINC `($kick_drift_down_turns$__internal_trig_reduction_slowpathd) ;  /* 0x00000004008c7944 */ /* 0x000fea0003c00000 */
[----:B------:R-:W-:Y:S05]  /*0850*/  BSYNC.RECONVERGENT B1 ;  /* 0x0000000000017941 */ /* 0x000fea0003800200 */
.L_x_4:
[----:B------:R-:W-:Y:S02]  /*0860*/  IMAD.MOV.U32 R20, RZ, RZ, R6 ;  /* 0x000000ffff147224 */ /* 0x000fe400078e0006 */
[----:B------:R-:W-:-:S07]  /*0870*/  IMAD.MOV.U32 R21, RZ, RZ, R7 ;  /* 0x000000ffff157224 */ /* 0x000fce00078e0007 */
.L_x_3:
[----:B------:R-:W-:Y:S05]  /*0880*/  BSYNC.RECONVERGENT B0 ;  /* 0x0000000000007941 */ /* 0x000fea0003800200 */
.L_x_2:
[----:B------:R-:W-:-:S05]  /*0890*/  IMAD.SHL.U32 R4, R28, 0x40, RZ ;  /* 0x000000401c047824 */ /* 0x000fca00078e00ff */
[----:B------:R-:W-:-:S04]  /*08a0*/  LOP3.LUT R4, R4, 0x40, RZ, 0xc0, !PT ;  /* 0x0000004004047812 */ /* 0x000fc800078ec0ff */
[----:B------:R-:W-:-:S05]  /*08b0*/  IADD3 R12, P0, PT, R4, UR26, RZ ;  /* 0x0000001a040c7c10 */ /* 0x000fca000ff1e0ff */
[----:B------:R-:W-:-:S05]  /*08c0*/  IMAD.X R13, RZ, RZ, UR27, P0 ;  /* 0x0000001bff0d7e24 */ /* 0x000fca00080e06ff */
[----:B------:R-:W2:Y:S04]  /*08d0*/  LDG.E.128.CONSTANT R4, desc[UR22][R12.64] ;  /* 0x000000160c047981 */ /* 0x000ea8000c1e9d00 */
[----:B------:R-:W3:Y:S04]  /*08e0*/  LDG.E.128.CONSTANT R8, desc[UR22][R12.64+0x10] ;  /* 0x000010160c087981 */ /* 0x000ee8000c1e9d00 */
[----:B------:R-:W4:Y:S01]  /*08f0*/  LDG.E.128.CONSTANT R12, desc[UR22][R12.64+0x20] ;  /* 0x000020160c0c7981 */ /* 0x000f22000c1e9d00 */
[----:B------:R-:W-:Y:S01]  /*0900*/  LOP3.LUT R24, R28, 0x1, RZ, 0xc0, !PT ;  /* 0x000000011c187812 */ /* 0x000fe200078ec0ff */
[----:B------:R-:W-:Y:S01]  /*0910*/  IMAD.MOV.U32 R25, RZ, RZ, 0x3da8ff83 ;  /* 0x3da8ff83ff197424 */ /* 0x000fe200078e00ff */
[----:B------:R-:W-:-:S02]  /*0920*/  DMUL R26, R20, R20 ;  /* 0x00000014141a7228 */ /* 0x000fc40000000000 */
[----:B------:R-:W-:Y:S01]  /*0930*/  ISETP.NE.U32.AND P0, PT, R24, 0x1, PT ;  /* 0x000000011800780c */ /* 0x000fe20003f05070 */
[----:B------:R-:W-:-:S03]  /*0940*/  IMAD.MOV.U32 R24, RZ, RZ, 0x20fd8164 ;  /* 0x20fd8164ff187424 */ /* 0x000fc600078e00ff */
[----:B------:R-:W-:Y:S02]  /*0950*/  FSEL R25, -R25, 0.11223486810922622681, !P0 ;  /* 0x3de5db6519197808 */ /* 0x000fe40004000100 */
[----:B------:R-:W-:Y:S01]  /*0960*/  FSEL R24, R24, -8.06006814911005101289e+34, !P0 ;  /* 0xf9785eba18187808 */ /* 0x000fe20004000000 */
[----:B------:R-:W-:-:S05]  /*0970*/  UISETP.NE.AND UP0, UPT, UR33, URZ, UPT ;  /* 0x000000ff2100728c */ /* 0x000fca000bf05270 */
[----:B--2---:R-:W-:Y:S01]  /*0980*/  DFMA R24, R26, R24, R4 ;  /* 0x000000181a18722b */ /* 0x004fe20000000004 */
[----:B------:R-:W-:Y:S02]  /*0990*/  IMAD.U32 R4, RZ, RZ, UR6 ;  /* 0x00000006ff047e24 */ /* 0x000fe4000f8e00ff */
[----:B------:R-:W-:-:S05]  /*09a0*/  IMAD.U32 R5, RZ, RZ, UR7 ;  /* 0x00000007ff057e24 */ /* 0x000fca000f8e00ff */
[----:B------:R-:W-:Y:S01]  /*09b0*/  DFMA R24, R26, R24, R6 ;  /* 0x000000181a18722b */ /* 0x000fe20000000006 */
[----:B------:R-:W2:Y:S01]  /*09c0*/  LDG.E.64.CONSTANT R4, desc[UR22][R4.64] ;  /* 0x0000001604047981 */ /* 0x000ea2000c1e9b00 */
[----:B------:R-:W-:Y:S02]  /*09d0*/  IMAD.U32 R6, RZ, RZ, UR16 ;  /* 0x00000010ff067e24 */ /* 0x000fe4000f8e00ff */
[----:B------:R-:W-:-:S06]  /*09e0*/  IMAD.U32 R7, RZ, RZ, UR5 ;  /* 0x00000005ff077e24 */ /* 0x000fcc000f8e00ff */
[----:B------:R-:W5:Y:S01]  /*09f0*/  LDG.E.64.CONSTANT R6, desc[UR22][R6.64] ;  /* 0x0000001606067981 */ /* 0x000f62000c1e9b00 */
[C---:B---3--:R-:W-:Y:S01]  /*0a00*/  DFMA R8, R26.reuse, R24, R8 ;  /* 0x000000181a08722b */ /* 0x048fe20000000008 */
[----:B------:R-:W-:Y:S02]  /*0a10*/  UIADD3 UR17, UPT, UPT, UR20, 0x1, URZ ;  /* 0x0000000114117890 */ /* 0x000fe4000fffe0ff */
[----:B------:R-:W-:Y:S02]  /*0a20*/  UIADD3 UR8, UP2, UPT, UR8, -0x8, URZ ;  /* 0xfffffff808087890 */ /* 0x000fe4000ff5e0ff */
[----:B------:R-:W-:Y:S02]  /*0a30*/  UIADD3 UR10, UP3, UPT, UR10, -0x8, URZ ;  /* 0xfffffff80a0a7890 */ /* 0x000fe4000ff7e0ff */
[----:B------:R-:W-:Y:S01]  /*0a40*/  UIADD3 UR12, UP4, UPT, UR12, -0x8, URZ ;  /* 0xfffffff80c0c7890 */ /* 0x000fe2000ff9e0ff */
[----:B------:R-:W-:Y:S01]  /*0a50*/  DFMA R10, R26, R8, R10 ;  /* 0x000000081a0a722b */ /* 0x000fe2000000000a */
[----:B------:R-:W-:Y:S01]  /*0a60*/  UIADD3 UR14, UP5, UPT, UR14, -0x8, URZ ;  /* 0xfffffff80e0e7890 */ /* 0x000fe2000ffbe0ff */
[----:B------:R-:W-:Y:S01]  /*0a70*/  IMAD.U32 R8, RZ, RZ, UR33 ;  /* 0x00000021ff087e24 */ /* 0x000fe2000f8e00ff */
[----:B------:R-:W-:-:S02]  /*0a80*/  UIADD3 UR6, UP1, UPT, UR6, -0x8, URZ ;  /* 0xfffffff806067890 */ /* 0x000fc4000ff3e0ff */
[----:B------:R-:W-:Y:S02]  /*0a90*/  UIADD3.X UR9, UPT, UPT, UR9, -0x1, URZ, UP2, !UPT ;  /* 0xffffffff09097890 */ /* 0x000fe400097fe4ff */
[----:B------:R-:W-:Y:S01]  /*0aa0*/  IABS R24, R8 ;  /* 0x0000000800187213 */ /* 0x000fe20000000000 */
[C---:B----4-:R-:W-:Y:S01]  /*0ab0*/  DFMA R10, R26.reuse, R10, R12 ;  /* 0x0000000a1a0a722b */ /* 0x050fe2000000000c */
[----:B------:R-:W-:Y:S02]  /*0ac0*/  UIADD3.X UR11, UPT, UPT, UR11, -0x1, URZ, UP3, !UPT ;  /* 0xffffffff0b0b7890 */ /* 0x000fe40009ffe4ff */
[----:B------:R-:W0:Y:S01]  /*0ad0*/  I2F.RP R25, R24 ;  /* 0x0000001800197306 */ /* 0x000e220000209400 */
[----:B------:R-:W-:Y:S02]  /*0ae0*/  UIADD3.X UR13, UPT, UPT, UR13, -0x1, URZ, UP4, !UPT ;  /* 0xffffffff0d0d7890 */ /* 0x000fe4000a7fe4ff */
[----:B------:R-:W-:Y:S02]  /*0af0*/  UIADD3.X UR15, UPT, UPT, UR15, -0x1, URZ, UP5, !UPT ;  /* 0xffffffff0f0f7890 */ /* 0x000fe4000affe4ff */
[----:B------:R-:W-:Y:S01]  /*0b00*/  DFMA R14, R26, R10, R14 ;  /* 0x0000000a1a0e722b */ /* 0x000fe2000000000e */
[----:B------:R-:W-:Y:S01]  /*0b10*/  UIADD3.X UR7, UPT, UPT, UR7, -0x1, URZ, UP1, !UPT ;  /* 0xffffffff07077890 */ /* 0x000fe20008ffe4ff */
[----:B------:R-:W-:-:S06]  /*0b20*/  IABS R10, UR20 ;  /* 0x00000014000a7c13 */ /* 0x000fcc0008000000 */
[----:B------:R-:W-:Y:S01]  /*0b30*/  DFMA R20, R14, R20, R20 ;  /* 0x000000140e14722b */ /* 0x000fe20000000014 */
[----:B0-----:R-:W0:Y:S01]  /*0b40*/  MUFU.RCP R25, R25 ;  /* 0x0000001900197308 */ /* 0x001e220000001000 */
[----:B------:R-:W-:-:S10]  /*0b50*/  DFMA R14, R26, R14, 1 ;  /* 0x3ff000001a0e742b */ /* 0x000fd4000000000e */
[----:B------:R-:W-:Y:S01]  /*0b60*/  FSEL R11, R15, R21, !P0 ;  /* 0x000000150f0b7208 */ /* 0x000fe20004000000 */
[----:B0-----:R-:W-:-:S04]  /*0b70*/  VIADD R8, R25, 0xffffffe ;  /* 0x0ffffffe19087836 */ /* 0x001fc80000000000 */
[----:B------:R0:W1:Y:S02]  /*0b80*/  F2I.FTZ.U32.TRUNC.NTZ R9, R8 ;  /* 0x0000000800097305 */ /* 0x000064000021f000 */
[----:B0-----:R-:W-:Y:S02]  /*0b90*/  IMAD.MOV.U32 R8, RZ, RZ, RZ ;  /* 0x000000ffff087224 */ /* 0x001fe400078e00ff */
[----:B-1----:R-:W-:-:S04]  /*0ba0*/  IMAD.MOV R13, RZ, RZ, -R9 ;  /* 0x000000ffff0d7224 */ /* 0x002fc800078e0a09 */
[----:B------:R-:W-:-:S04]  /*0bb0*/  IMAD R13, R13, R24, RZ ;  /* 0x000000180d0d7224 */ /* 0x000fc800078e02ff */
[----:B------:R-:W-:-:S06]  /*0bc0*/  IMAD.HI.U32 R9, R9, R13, R8 ;  /* 0x0000000d09097227 */ /* 0x000fcc00078e0008 */
[----:B------:R-:W-:-:S04]  /*0bd0*/  IMAD.HI.U32 R9, R9, R10, RZ ;  /* 0x0000000a09097227 */ /* 0x000fc800078e00ff */
[----:B------:R-:W-:-:S04]  /*0be0*/  IMAD.MOV R9, RZ, RZ, -R9 ;  /* 0x000000ffff097224 */ /* 0x000fc800078e0a09 */
[----:B------:R-:W-:Y:S01]  /*0bf0*/  IMAD R9, R24, R9, R10 ;  /* 0x0000000918097224 */ /* 0x000fe200078e020a */
[----:B------:R-:W-:Y:S02]  /*0c00*/  FSEL R10, R14, R20, !P0 ;  /* 0x000000140e0a7208 */ /* 0x000fe40004000000 */
[----:B------:R-:W-:Y:S02]  /*0c10*/  LOP3.LUT P0, RZ, R28, 0x2, RZ, 0xc0, !PT ;  /* 0x000000021cff7812 */ /* 0x000fe4000780c0ff */
[----:B------:R-:W-:-:S13]  /*0c20*/  ISETP.GT.U32.AND P1, PT, R24, R9, PT ;  /* 0x000000091800720c */ /* 0x000fda0003f24070 */
[----:B------:R-:W-:-:S05]  /*0c30*/  @!P1 IMAD.IADD R9, R9, 0x1, -R24 ;  /* 0x0000000109099824 */ /* 0x000fca00078e0a18 */
[----:B------:R-:W-:-:S13]  /*0c40*/  ISETP.GT.U32.AND P1, PT, R24, R9, PT ;  /* 0x000000091800720c */ /* 0x000fda0003f24070 */
[----:B------:R-:W-:Y:S01]  /*0c50*/  @!P1 IMAD.IADD R9, R9, 0x1, -R24 ;  /* 0x0000000109099824 */ /* 0x000fe200078e0a18 */
[----:B------:R-:W-:-:S04]  /*0c60*/  ISETP.LE.AND P1, PT, RZ, UR20, PT ;  /* 0x00000014ff007c0c */ /* 0x000fc8000bf23270 */
[----:B------:R-:W-:-:S13]  /*0c70*/  R2UR UR4, R9 ;  /* 0x00000000090472ca */ /* 0x000fda00000e0000 */
[----:B------:R-:W-:-:S05]  /*0c80*/  @!P1 IMAD R8, RZ, RZ, -UR4 ;  /* 0x80000004ff089e24 */ /* 0x000fca000f8e02ff */
[----:B------:R-:W-:Y:S01]  /*0c90*/  @!P1 R2UR UR4, R8 ;  /* 0x00000000080492ca */ /* 0x000fe200000e0000 */
[----:B------:R-:W-:-:S08]  /*0ca0*/  DADD R8, RZ, -R10 ;  /* 0x00000000ff087229 */ /* 0x000fd0000000080a */
[----:B------:R-:W-:Y:S02]  /*0cb0*/  @!UP0 ULOP3.LUT UR4, URZ, UR33, URZ, 0x33, !UPT ;  /* 0x00000021ff048292 */ /* 0x000fe4000f8e33ff */
[----:B------:R-:W-:Y:S02]  /*0cc0*/  FSEL R8, R10, R8, !P0 ;  /* 0x000000080a087208 */ /* 0x000fe40004000000 */
[----:B------:R-:W-:Y:S01]  /*0cd0*/  UISETP.NE.AND UP0, UPT, UR4, URZ, UPT ;  /* 0x000000ff0400728c */ /* 0x000fe2000bf05270 */
[----:B------:R-:W-:-:S05]  /*0ce0*/  FSEL R9, R11, R9, !P0 ;  /* 0x000000090b097208 */ /* 0x000fca0004000000 */
[----:B------:R-:W-:Y:S01]  /*0cf0*/  PLOP3.LUT P0, PT, PT, PT, UP0, 0x80, 0x8 ;  /* 0x000000000008781c */ /* 0x000fe20003f0f008 */
[----:B------:R-:W-:-:S04]  /*0d00*/  DFMA R18, R18, R8, R22 ;  /* 0x000000081212722b */ /* 0x000fc80000000016 */
[----:B------:R-:W0:Y:S01]  /*0d10*/  @!UP0 LDCU UR4, c[0x0][0x3d0] ;  /* 0x00007a00ff0487ac */ /* 0x000e220008000800 */
[----:B------:R-:W1:Y:S01]  /*0d20*/  @!UP0 LDCU.128 UR28, c[0x0][0x390] ;  /* 0x00007200ff1c87ac */ /* 0x000e620008000c00 */
[----:B------:R-:W-:Y:S02]  /*0d30*/  @!UP0 UIADD3 UR32, UPT, UPT, UR32, -0x1, URZ ;  /* 0xffffffff20208890 */ /* 0x000fe4000fffe0ff */
[----:B------:R-:W-:-:S04]  /*0d40*/  UIADD3 UR16, UP0, UPT, UR16, -0x8, URZ ;  /* 0xfffffff810107890 */ /* 0x000fc8000ff1e0ff */
[----:B------:R-:W-:Y:S02]  /*0d50*/  UIADD3.X UR5, UPT, UPT, UR5, -0x1, URZ, UP0, !UPT ;  /* 0xffffffff05057890 */ /* 0x000fe400087fe4ff */
[----:B------:R-:W-:Y:S01]  /*0d60*/  UISETP.GT.U32.AND UP0, UPT, UR17, 0x1, UPT ;  /* 0x000000011100788c */ /* 0x000fe2000bf04070 */
[----:B0-----:R-:W-:Y:S01]  /*0d70*/  IMAD.U32 R11, RZ, RZ, UR4 ;  /* 0x00000004ff0b7e24 */ /* 0x001fe2000f8e00ff */
[----:B------:R-:W-:-:S03]  /*0d80*/  UIADD3 UR4, UPT, UPT, UR20, -0x1, URZ ;  /* 0xffffffff14047890 */ /* 0x000fc6000fffe0ff */
[----:B------:R-:W-:Y:S02]  /*0d90*/  @!P0 IMAD R11, R11, UR32, R0 ;  /* 0x000000200b0b8c24 */ /* 0x000fe4000f8e0200 */
[----:B-1----:R-:W-:Y:S02]  /*0da0*/  IMAD.U32 R8, RZ, RZ, UR30 ;  /* 0x0000001eff087e24 */ /* 0x002fe4000f8e00ff */
[----:B------:R-:W-:Y:S01]  /*0db0*/  IMAD.U32 R9, RZ, RZ, UR31 ;  /* 0x0000001fff097e24 */ /* 0x000fe2000f8e00ff */
[----:B------:R-:W-:Y:S01]  /*0dc0*/  UMOV UR20, UR4 ;  /* 0x0000000400147c82 */ /* 0x000fe20008000000 */
[----:B--2---:R-:W-:-:S08]  /*0dd0*/  DADD R4, R18, -R4 ;  /* 0x0000000012047229 */ /* 0x004fd00000000804 */
[----:B------:R-:W-:Y:S01]  /*0de0*/  DADD R2, -R4, R2 ;  /* 0x0000000004027229 */ /* 0x000fe20000000102 */
[----:B------:R-:W-:Y:S02]  /*0df0*/  IMAD.U32 R4, RZ, RZ, UR28 ;  /* 0x0000001cff047e24 */ /* 0x000fe4000f8e00ff */
[----:B------:R-:W-:-:S05]  /*0e00*/  IMAD.U32 R5, RZ, RZ, UR29 ;  /* 0x0000001dff057e24 */ /* 0x000fca000f8e00ff */
[----:B-----5:R-:W-:Y:S01]  /*0e10*/  DFMA R16, R2, R6, R16 ;  /* 0x000000060210722b */ /* 0x020fe20000000010 */
[----:B------:R-:W-:-:S04]  /*0e20*/  @!P0 IMAD.WIDE R4, R11, 0x8, R4 ;  /* 0x000000080b048825 */ /* 0x000fc800078e0204 */
[----:B------:R-:W-:Y:S02]  /*0e30*/  @!P0 IMAD.WIDE R6, R11, 0x8, R8 ;  /* 0x000000080b068825 */ /* 0x000fe400078e0208 */
[----:B------:R0:W-:Y:S04]  /*0e40*/  @!P0 STG.E.64 desc[UR22][R4.64], R16 ;  /* 0x0000001004008986 */ /* 0x0001e8000c101b16 */
[----:B------:R0:W-:Y:S01]  /*0e50*/  @!P0 STG.E.64 desc[UR22][R6.64], R2 ;  /* 0x0000000206008986 */ /* 0x0001e2000c101b16 */
[----:B------:R-:W-:Y:S05]  /*0e60*/  BRA.U UP0, `(.L_x_5) ;  /* 0xfffffff100f47547 */ /* 0x000fea000b83ffff */
[----:B------:R-:W-:Y:S05]  /*0e70*/  EXIT ;  /* 0x000000000000794d */ /* 0x000fea0003800000 */
        .type           $kick_drift_down_turns$__internal_trig_reduction_slowpathd,@function
        .size           $kick_drift_down_turns$__internal_trig_reduction_slowpathd,(.L_x_78 - $kick_drift_down_turns$__internal_trig_reduction_slowpathd)
$kick_drift_down_turns$__internal_trig_reduction_slowpathd:
[--C-:B------:R-:W-:Y:S01]  /*0e80*/  SHF.R.U32.HI R10, RZ, 0x14, R11.reuse ;  /* 0x00000014ff0a7819 */ /* 0x100fe2000001160b */
[----:B------:R-:W-:Y:S02]  /*0e90*/  IMAD.MOV.U32 R7, RZ, RZ, R11 ;  /* 0x000000ffff077224 */ /* 0x000fe400078e000b */
[----:B------:R-:W-:Y:S01]  /*0ea0*/  IMAD.MOV.U32 R4, RZ, RZ, RZ ;  /* 0x000000ffff047224 */ /* 0x000fe200078e00ff */
[----:B------:R-:W-:-:S04]  /*0eb0*/  LOP3.LUT R5, R10, 0x7ff, RZ, 0xc0, !PT ;  /* 0x000007ff0a057812 */ /* 0x000fc800078ec0ff */
[----:B------:R-:W-:-:S13]  /*0ec0*/  ISETP.NE.AND P0, PT, R5, 0x7ff, PT ;  /* 0x000007ff0500780c */ /* 0x000fda0003f05270 */
[----:B------:R-:W-:Y:S05]  /*0ed0*/  @!P0 BRA `(.L_x_6) ;  /* 0x0000000800548947 */ /* 0x000fea0003800000 */
[----:B------:R-:W-:Y:S01]  /*0ee0*/  VIADD R4, R5, 0xfffffc00 ;  /* 0xfffffc0005047836 */ /* 0x000fe20000000000 */
[----:B------:R-:W-:Y:S01]  /*0ef0*/  BSSY.RECONVERGENT B2, `(.L_x_7) ;  /* 0x0000032000027945 */ /* 0x000fe20003800200 */
[----:B------:R-:W-:-:S03]  /*0f00*/  CS2R R24, SRZ ;  /* 0x0000000000187805 */ /* 0x000fc6000001ff00 */
[----:B------:R-:W-:Y:S02]  /*0f10*/  SHF.R.U32.HI R9, RZ, 0x6, R4 ;  /* 0x00000006ff097819 */ /* 0x000fe40000011604 */
[----:B------:R-:W-:Y:S02]  /*0f20*/  ISETP.GE.U32.AND P0, PT, R4, 0x80, PT ;  /* 0x000000800400780c */ /* 0x000fe40003f06070 */
[C---:B------:R-:W-:Y:S02]  /*0f30*/  IADD3 R8, PT, PT, -R9.reuse, 0x13, RZ ;  /* 0x0000001309087810 */ /* 0x040fe40007ffe1ff */
[----:B------:R-:W-:Y:S02]  /*0f40*/  IADD3 R13, PT, PT, -R9, 0xf, RZ ;  /* 0x0000000f090d7810 */ /* 0x000fe40007ffe1ff */
[----:B------:R-:W-:-:S04]  /*0f50*/  SEL R8, R8, 0x12, P0 ;  /* 0x0000001208087807 */ /* 0x000fc80000000000 */
[----:B------:R-:W-:-:S13]  /*0f60*/  ISETP.GE.AND P0, PT, R13, R8, PT ;  /* 0x000000080d00720c */ /* 0x000fda0003f06270 */
[----:B------:R-:W-:Y:S05]  /*0f70*/  @P0 BRA `(.L_x_8) ;  /* 0x0000000000a40947 */ /* 0x000fea0003800000 */
[----:B------:R-:W0:Y:S01]  /*0f80*/  LDC.64 R4, c[0x0][0x358] ;  /* 0x0000d600ff047b82 */ /* 0x000e220000000a00 */
[C---:B------:R-:W-:Y:S01]  /*0f90*/  SHF.L.U64.HI R15, R6.reuse, 0xb, R7 ;  /* 0x0000000b060f7819 */ /* 0x040fe20000010207 */
[----:B------:R-:W-:Y:S01]  /*0fa0*/  IMAD.SHL.U32 R7, R6, 0x800, RZ ;  /* 0x0000080006077824 */ /* 0x000fe200078e00ff */
[----:B------:R-:W-:Y:S01]  /*0fb0*/  BSSY.RECONVERGENT B3, `(.L_x_9) ;  /* 0x0000024000037945 */ /* 0x000fe20003800200 */
[----:B------:R-:W-:Y:S01]  /*0fc0*/  IMAD.MOV.U32 R6, RZ, RZ, R13 ;  /* 0x000000ffff067224 */ /* 0x000fe200078e000d */
[----:B------:R-:W-:Y:S01]  /*0fd0*/  IADD3 R13, PT, PT, RZ, -R9, -R8 ;  /* 0x80000009ff0d7210 */ /* 0x000fe20007ffe808 */
[----:B------:R-:W-:Y:S01]  /*0fe0*/  IMAD.MOV.U32 R14, RZ, RZ, RZ ;  /* 0x000000ffff0e7224 */ /* 0x000fe200078e00ff */
[----:B------:R-:W-:Y:S02]  /*0ff0*/  CS2R R24, SRZ ;  /* 0x0000000000187805 */ /* 0x000fe4000001ff00 */
[----:B------:R-:W-:-:S07]  /*1000*/  LOP3.LUT R15, R15, 0x80000000, RZ, 0xfc, !PT ;  /* 0x800000000f0f7812 */ /* 0x000fce00078efcff */
.L_x_10:
[----:B------:R-:W1:Y:S01]  /*1010*/  LDC.64 R26, c[0x4][RZ] ;  /* 0x01000000ff1a7b82 */ /* 0x000e620000000a00 */
[----:B0-----:R-:W-:Y:S02]  /*1020*/  R2UR UR18, R4 ;  /* 0x00000000041272ca */ /* 0x001fe400000e0000 */
[----:B------:R-:W-:Y:S01]  /*1030*/  R2UR UR19, R5 ;  /* 0x00000000051372ca */ /* 0x000fe200000e0000 */
[----:B-1----:R-:W-:-:S12]  /*1040*/  IMAD.WIDE R26, R6, 0x8, R26 ;  /* 0x00000008061a7825 */ /* 0x002fd800078e021a */
[----:B------:R-:W2:Y:S01]  /*1050*/  LDG.E.64.CONSTANT R26, desc[UR18][R26.64] ;  /* 0x000000121a1a7981 */ /* 0x000ea2000c1e9b00 */
[----:B------:R-:W-:Y:S02]  /*1060*/  IMAD.MOV.U32 R28, RZ, RZ, R24 ;  /* 0x000000ffff1c7224 */ /* 0x000fe400078e0018 */
[----:B------:R-:W-:Y:S02]  /*1070*/  IMAD.MOV.U32 R29, RZ, RZ, R25 ;  /* 0x000000ffff1d7224 */ /* 0x000fe400078e0019 */
[----:B------:R-:W-:Y:S02]  /*1080*/  VIADD R13, R13, 0x1 ;  /* 0x000000010d0d7836 */ /* 0x000fe40000000000 */
[----:B------:R-:W-:Y:S02]  /*1090*/  VIADD R6, R6, 0x1 ;  /* 0x0000000106067836 */ /* 0x000fe40000000000 */
[----:B--2---:R-:W-:-:S04]  /*10a0*/  IMAD.WIDE.U32 R28, P2, R26, R7, R28 ;  /* 0x000000071a1c7225 */ /* 0x004fc8000784001c */
[----:B------:R-:W-:Y:S02]  /*10b0*/  IMAD R24, R26, R15, RZ ;  /* 0x0000000f1a187224 */ /* 0x000fe400078e02ff */
[----:B------:R-:W-:-:S03]  /*10c0*/  IMAD R25, R27, R7, RZ ;  /* 0x000000071b197224 */ /* 0x000fc600078e02ff */
[----:B------:R-:W-:-:S04]  /*10d0*/  IADD3 R24, P0, PT, R24, R29, RZ ;  /* 0x0000001d18187210 */ /* 0x000fc80007f1e0ff */
[----:B------:R-:W-:Y:S01]  /*10e0*/  IADD3 R25, P1, PT, R25, R24, RZ ;  /* 0x0000001819197210 */ /* 0x000fe20007f3e0ff */
[----:B------:R-:W-:Y:S02]  /*10f0*/  IMAD.MOV.U32 R24, RZ, RZ, R28 ;  /* 0x000000ffff187224 */ /* 0x000fe400078e001c */
[C---:B------:R-:W-:Y:S02]  /*1100*/  IMAD R28, R14.reuse, 0x8, R1 ;  /* 0x000000080e1c7824 */ /* 0x040fe400078e0201 */
[----:B------:R-:W-:-:S03]  /*1110*/  VIADD R14, R14, 0x1 ;  /* 0x000000010e0e7836 */ /* 0x000fc60000000000 */
[----:B------:R0:W-:Y:S02]  /*1120*/  STL.64 [R28], R24 ;  /* 0x000000181c007387 */ /* 0x0001e40000100a00 */
[----:B0-----:R-:W-:-:S04]  /*1130*/  IMAD.HI.U32 R25, R26, R15, RZ ;  /* 0x0000000f1a197227 */ /* 0x001fc800078e00ff */
[----:B------:R-:W-:-:S04]  /*1140*/  IMAD.HI.U32 R24, R27, R7, RZ ;  /* 0x000000071b187227 */ /* 0x000fc800078e00ff */
[----:B------:R-:W-:Y:S02]  /*1150*/  IMAD.X R25, RZ, RZ, R25, P2 ;  /* 0x000000ffff197224 */ /* 0x000fe400010e0619 */
[----:B------:R-:W-:-:S03]  /*1160*/  IMAD.HI.U32 R26, R27, R15, RZ ;  /* 0x0000000f1b1a7227 */ /* 0x000fc600078e00ff */
[----:B------:R-:W-:Y:S01]  /*1170*/  IADD3.X R29, P0, PT, R24, R25, RZ, P0, !PT ;  /* 0x00000019181d7210 */ /* 0x000fe2000071e4ff */
[----:B------:R-:W-:-:S04]  /*1180*/  IMAD R27, R27, R15, RZ ;  /* 0x0000000f1b1b7224 */ /* 0x000fc800078e02ff */
[----:B------:R-:W-:Y:S01]  /*1190*/  IMAD.X R26, RZ, RZ, R26, P0 ;  /* 0x000000ffff1a7224 */ /* 0x000fe200000e061a */
[----:B------:R-:W-:Y:S02]  /*11a0*/  ISETP.NE.AND P0, PT, R13, -0xf, PT ;  /* 0xfffffff10d00780c */ /* 0x000fe40003f05270 */
[----:B------:R-:W-:-:S05]  /*11b0*/  IADD3.X R27, P1, PT, R27, R29, RZ, P1, !PT ;  /* 0x0000001d1b1b7210 */ /* 0x000fca0000f3e4ff */
[----:B------:R-:W-:Y:S02]  /*11c0*/  IMAD.X R25, RZ, RZ, R26, P1 ;  /* 0x000000ffff197224 */ /* 0x000fe400008e061a */
[----:B------:R-:W-:-:S04]  /*11d0*/  IMAD.MOV.U32 R24, RZ, RZ, R27 ;  /* 0x000000ffff187224 */ /* 0x000fc800078e001b */
[----:B------:R-:W-:Y:S05]  /*11e0*/  @P0 BRA `(.L_x_10) ;  /* 0xfffffffc00880947 */ /* 0x000fea000383ffff */
[----:B------:R-:W-:Y:S05]  /*11f0*/  BSYNC.RECONVERGENT B3 ;  /* 0x0000000000037941 */ /* 0x000fea0003800200 */
.L_x_9:
[----:B------:R-:W-:-:S07]  /*1200*/  IMAD.MOV.U32 R13, RZ, RZ, R8 ;  /* 0x000000ffff0d7224 */ /* 0x000fce00078e0008 */
.L_x_8:
[----:B------:R-:W-:Y:S05]  /*1210*/  BSYNC.RECONVERGENT B2 ;  /* 0x0000000000027941 */ /* 0x000fea0003800200 */
.L_x_7:
[----:B------:R-:W-:Y:S01]  /*1220*/  LOP3.LUT P0, R27, R10, 0x3f, RZ, 0xc0, !PT ;  /* 0x0000003f0a1b7812 */ /* 0x000fe2000780c0ff */
[----:B------:R-:W-:-:S04]  /*1230*/  IMAD.IADD R4, R9, 0x1, R13 ;  /* 0x0000000109047824 */ /* 0x000fc800078e020d */
[----:B------:R-:W-:-:S05]  /*1240*/  IMAD.U32 R26, R4, 0x8, R1 ;  /* 0x00000008041a7824 */ /* 0x000fca00078e0001 */
[----:B------:R0:W-:Y:S04]  /*1250*/  STL.64 [R26+-0x78], R24 ;  /* 0xffff88181a007387 */ /* 0x0001e80000100a00 */
[----:B------:R-:W2:Y:S04]  /*1260*/  @P0 LDL.64 R8, [R1+0x8] ;  /* 0x0000080001080983 */ /* 0x000ea80000100a00 */
[----:B------:R-:W3:Y:S04]  /*1270*/  LDL.64 R6, [R1+0x10] ;  /* 0x0000100001067983 */ /* 0x000ee80000100a00 */
[----:B------:R-:W4:Y:S01]  /*1280*/  LDL.64 R4, [R1+0x18] ;  /* 0x0000180001047983 */ /* 0x000f220000100a00 */
[----:B------:R-:W-:Y:S01]  /*1290*/  BSSY.RECONVERGENT B2, `(.L_x_11) ;  /* 0x0000035000027945 */ /* 0x000fe20003800200 */
[----:B--2---:R-:W-:-:S02]  /*12a0*/  @P0 SHF.R.U64 R15, R8, 0x1, R9 ;  /* 0x00000001080f0819 */ /* 0x004fc40000001209 */
[----:B------:R-:W-:Y:S02]  /*12b0*/  @P0 SHF.R.U32.HI R29, RZ, 0x1, R9 ;  /* 0x00000001ff1d0819 */ /* 0x000fe40000011609 */
[----:B------:R-:W-:Y:S02]  /*12c0*/  @P0 LOP3.LUT R8, R27, 0x3f, RZ, 0x3c, !PT ;  /* 0x0000003f1b080812 */ /* 0x000fe400078e3cff */
[C---:B---3--:R-:W-:Y:S02]  /*12d0*/  @P0 SHF.L.U32 R14, R6.reuse, R27, RZ ;  /* 0x0000001b060e0219 */ /* 0x048fe400000006ff */
[----:B------:R-:W-:Y:S02]  /*12e0*/  @P0 SHF.R.U64 R15, R15, R8, R29 ;  /* 0x000000080f0f0219 */ /* 0x000fe4000000121d */
[--C-:B------:R-:W-:Y:S02]  /*12f0*/  @P0 SHF.R.U32.HI R9, RZ, 0x1, R7.reuse ;  /* 0x00000001ff090819 */ /* 0x100fe40000011607 */
[----:B------:R-:W-:-:S02]  /*1300*/  @P0 SHF.R.U64 R10, R6, 0x1, R7 ;  /* 0x00000001060a0819 */ /* 0x000fc40000001207 */
[----:B------:R-:W-:Y:S02]  /*1310*/  @P0 SHF.L.U64.HI R13, R6, R27, R7 ;  /* 0x0000001b060d0219 */ /* 0x000fe40000010207 */
[-C--:B0-----:R-:W-:Y:S02]  /*1320*/  @P0 SHF.R.U32.HI R26, RZ, R8.reuse, R29 ;  /* 0x00000008ff1a0219 */ /* 0x081fe4000001161d */
[----:B------:R-:W-:Y:S02]  /*1330*/  @P0 LOP3.LUT R6, R14, R15, RZ, 0xfc, !PT ;  /* 0x0000000f0e060212 */ /* 0x000fe400078efcff */
[----:B----4-:R-:W-:Y:S02]  /*1340*/  @P0 SHF.L.U32 R24, R4, R27, RZ ;  /* 0x0000001b04180219 */ /* 0x010fe400000006ff */
[----:B------:R-:W-:Y:S02]  /*1350*/  @P0 SHF.R.U64 R25, R10, R8, R9 ;  /* 0x000000080a190219 */ /* 0x000fe40000001209 */
[----:B------:R-:W-:-:S02]  /*1360*/  @P0 LOP3.LUT R7, R13, R26, RZ, 0xfc, !PT ;  /* 0x0000001a0d070212 */ /* 0x000fc400078efcff */
[----:B------:R-:W-:Y:S02]  /*1370*/  @P0 SHF.L.U64.HI R10, R4, R27, R5 ;  /* 0x0000001b040a0219 */ /* 0x000fe40000010205 */
[----:B------:R-:W-:Y:S01]  /*1380*/  @P0 SHF.R.U32.HI R9, RZ, R8, R9 ;  /* 0x00000008ff090219 */ /* 0x000fe20000011609 */
[----:B------:R-:W-:Y:S01]  /*1390*/  IMAD.SHL.U32 R8, R6, 0x4, RZ ;  /* 0x0000000406087824 */ /* 0x000fe200078e00ff */
[----:B------:R-:W-:Y:S02]  /*13a0*/  @P0 LOP3.LUT R4, R24, R25, RZ, 0xfc, !PT ;  /* 0x0000001918040212 */ /* 0x000fe400078efcff */
[----:B------:R-:W-:Y:S02]  /*13b0*/  SHF.L.U64.HI R6, R6, 0x2, R7 ;  /* 0x0000000206067819 */ /* 0x000fe40000010207 */
[----:B------:R-:W-:Y:S02]  /*13c0*/  SHF.L.W.U32.HI R14, R7, 0x2, R4 ;  /* 0x00000002070e7819 */ /* 0x000fe40000010e04 */
[----:B------:R-:W-:-:S02]  /*13d0*/  @P0 LOP3.LUT R5, R10, R9, RZ, 0xfc, !PT ;  /* 0x000000090a050212 */ /* 0x000fc400078efcff */
[----:B------:R-:W-:Y:S02]  /*13e0*/  IADD3 RZ, P0, PT, RZ, -R8, RZ ;  /* 0x80000008ffff7210 */ /* 0x000fe40007f1e0ff */
[----:B------:R-:W-:Y:S02]  /*13f0*/  LOP3.LUT R7, RZ, R6, RZ, 0x33, !PT ;  /* 0x00000006ff077212 */ /* 0x000fe400078e33ff */
[----:B------:R-:W-:Y:S02]  /*1400*/  SHF.L.W.U32.HI R4, R4, 0x2, R5 ;  /* 0x0000000204047819 */ /* 0x000fe40000010e05 */
[----:B------:R-:W-:Y:S02]  /*1410*/  LOP3.LUT R9, RZ, R14, RZ, 0x33, !PT ;  /* 0x0000000eff097212 */ /* 0x000fe400078e33ff */
[----:B------:R-:W-:Y:S02]  /*1420*/  IADD3.X R7, P0, PT, RZ, R7, RZ, P0, !PT ;  /* 0x00000007ff077210 */ /* 0x000fe4000071e4ff */
[----:B------:R-:W-:-:S02]  /*1430*/  LOP3.LUT R10, RZ, R4, RZ, 0x33, !PT ;  /* 0x00000004ff0a7212 */ /* 0x000fc400078e33ff */
[----:B------:R-:W-:Y:S02]  /*1440*/  IADD3.X R9, P1, PT, RZ, R9, RZ, P0, !PT ;  /* 0x00000009ff097210 */ /* 0x000fe4000073e4ff */
[----:B------:R-:W-:-:S03]  /*1450*/  ISETP.GT.U32.AND P2, PT, R14, -0x1, PT ;  /* 0xffffffff0e00780c */ /* 0x000fc60003f44070 */
[----:B------:R-:W-:Y:S01]  /*1460*/  IMAD.X R13, RZ, RZ, R10, P1 ;  /* 0x000000ffff0d7224 */ /* 0x000fe200008e060a */
[----:B------:R-:W-:-:S04]  /*1470*/  ISETP.GT.AND.EX P0, PT, R4, -0x1, PT, P2 ;  /* 0xffffffff0400780c */ /* 0x000fc80003f04320 */
[----:B------:R-:W-:Y:S02]  /*1480*/  SEL R13, R4, R13, P0 ;  /* 0x0000000d040d7207 */ /* 0x000fe40000000000 */
[----:B------:R-:W-:Y:S02]  /*1490*/  SEL R14, R14, R9, P0 ;  /* 0x000000090e0e7207 */ /* 0x000fe40000000000 */
[----:B------:R-:W-:-:S04]  /*14a0*/  ISETP.NE.U32.AND P1, PT, R13, RZ, PT ;  /* 0x000000ff0d00720c */ /* 0x000fc80003f25070 */
[----:B------:R-:W-:Y:S01]  /*14b0*/  SEL R9, R14, R13, !P1 ;  /* 0x0000000d0e097207 */ /* 0x000fe20004800000 */
[----:B------:R-:W-:-:S05]  /*14c0*/  @!P0 IMAD.MOV R8, RZ, RZ, -R8 ;  /* 0x000000ffff088224 */ /* 0x000fca00078e0a08 */
[----:B------:R-:W0:Y:S02]  /*14d0*/  FLO.U32 R9, R9 ;  /* 0x0000000900097300 */ /* 0x000e2400000e0000 */
[C---:B0-----:R-:W-:Y:S02]  /*14e0*/  IADD3 R15, PT, PT, -R9.reuse, 0x1f, RZ ;  /* 0x0000001f090f7810 */ /* 0x041fe40007ffe1ff */
[----:B------:R-:W-:-:S03]  /*14f0*/  IADD3 R10, PT, PT, -R9, 0x3f, RZ ;  /* 0x0000003f090a7810 */ /* 0x000fc60007ffe1ff */
[----:B------:R-:W-:Y:S01]  /*1500*/  @P1 IMAD.MOV R10, RZ, RZ, R15 ;  /* 0x000000ffff0a1224 */ /* 0x000fe200078e020f */
[----:B------:R-:W-:-:S04]  /*1510*/  SEL R15, R6, R7, P0 ;  /* 0x00000007060f7207 */ /* 0x000fc80000000000 */
[----:B------:R-:W-:-:S13]  /*1520*/  ISETP.NE.AND P1, PT, R10, RZ, PT ;  /* 0x000000ff0a00720c */ /* 0x000fda0003f25270 */
[----:B------:R-:W-:Y:S05]  /*1530*/  @!P1 BRA `(.L_x_12) ;  /* 0x0000000000289947 */ /* 0x000fea0003800000 */
[----:B------:R-:W-:Y:S02]  /*1540*/  LOP3.LUT R7, R10, 0x3f, RZ, 0xc0, !PT ;  /* 0x0000003f0a077812 */ /* 0x000fe400078ec0ff */
[--C-:B------:R-:W-:Y:S02]  /*1550*/  SHF.R.U64 R9, R8, 0x1, R15.reuse ;  /* 0x0000000108097819 */ /* 0x100fe4000000120f */
[----:B------:R-:W-:Y:S02]  /*1560*/  SHF.R.U32.HI R15, RZ, 0x1, R15 ;  /* 0x00000001ff0f7819 */ /* 0x000fe4000001160f */
[----:B------:R-:W-:Y:S02]  /*1570*/  LOP3.LUT R6, R10, 0x3f, RZ, 0xc, !PT ;  /* 0x0000003f0a067812 */ /* 0x000fe400078e0cff */
[CC--:B------:R-:W-:Y:S02]  /*1580*/  SHF.L.U64.HI R13, R14.reuse, R7.reuse, R13 ;  /* 0x000000070e0d7219 */ /* 0x0c0fe4000001020d */
[----:B------:R-:W-:-:S02]  /*1590*/  SHF.L.U32 R7, R14, R7, RZ ;  /* 0x000000070e077219 */ /* 0x000fc400000006ff */
[-CC-:B------:R-:W-:Y:S02]  /*15a0*/  SHF.R.U64 R14, R9, R6.reuse, R15.reuse ;  /* 0x00000006090e7219 */ /* 0x180fe4000000120f */
[----:B------:R-:W-:Y:S02]  /*15b0*/  SHF.R.U32.HI R6, RZ, R6, R15 ;  /* 0x00000006ff067219 */ /* 0x000fe4000001160f */
[----:B------:R-:W-:Y:S02]  /*15c0*/  LOP3.LUT R14, R7, R14, RZ, 0xfc, !PT ;  /* 0x0000000e070e7212 */ /* 0x000fe400078efcff */
[----:B------:R-:W-:-:S07]  /*15d0*/  LOP3.LUT R13, R13, R6, RZ, 0xfc, !PT ;  /* 0x000000060d0d7212 */ /* 0x000fce00078efcff */
.L_x_12:
[----:B------:R-:W-:Y:S05]  /*15e0*/  BSYNC.RECONVERGENT B2 ;  /* 0x0000000000027941 */ /* 0x000fea0003800200 */
.L_x_11:
[----:B------:R-:W-:-:S04]  /*15f0*/  IMAD.WIDE.U32 R8, R14, 0x2168c235, RZ ;  /* 0x2168c2350e087825 */ /* 0x000fc800078e00ff */
[----:B------:R-:W-:Y:S01]  /*1600*/  IMAD.MOV.U32 R6, RZ, RZ, R9 ;  /* 0x000000ffff067224 */ /* 0x000fe200078e0009 */
[----:B------:R-:W-:Y:S01]  /*1610*/  IADD3 RZ, P1, PT, R8, R8, RZ ;  /* 0x0000000808ff7210 */ /* 0x000fe20007f3e0ff */
[----:B------:R-:W-:Y:S02]  /*1620*/  IMAD.MOV.U32 R7, RZ, RZ, RZ ;  /* 0x000000ffff077224 */ /* 0x000fe400078e00ff */
[----:B------:R-:W-:-:S04]  /*1630*/  IMAD.HI.U32 R9, R13, -0x36f0255e, RZ ;  /* 0xc90fdaa20d097827 */ /* 0x000fc800078e00ff */
[----:B------:R-:W-:-:S04]  /*1640*/  IMAD.WIDE.U32 R6, R14, -0x36f0255e, R6 ;  /* 0xc90fdaa20e067825 */ /* 0x000fc800078e0006 */
[----:B------:R-:W-:-:S04]  /*1650*/  IMAD.WIDE.U32 R6, P2, R13, 0x2168c235, R6 ;  /* 0x2168c2350d067825 */ /* 0x000fc80007840006 */
[----:B------:R-:W-:Y:S01]  /*1660*/  IMAD R13, R13, -0x36f0255e, RZ ;  /* 0xc90fdaa20d0d7824 */ /* 0x000fe200078e02ff */
[----:B------:R-:W-:Y:S01]  /*1670*/  IADD3.X RZ, P1, PT, R6, R6, RZ, P1, !PT ;  /* 0x0000000606ff7210 */ /* 0x000fe20000f3e4ff */
[----:B------:R-:W-:-:S03]  /*1680*/  IMAD.X R8, RZ, RZ, R9, P2 ;  /* 0x000000ffff087224 */ /* 0x000fc600010e0609 */
[----:B------:R-:W-:-:S04]  /*1690*/  IADD3 R7, P2, PT, R13, R7, RZ ;  /* 0x000000070d077210 */ /* 0x000fc80007f5e0ff */
[C---:B------:R-:W-:Y:S01]  /*16a0*/  ISETP.GT.U32.AND P3, PT, R7.reuse, RZ, PT ;  /* 0x000000ff0700720c */ /* 0x040fe20003f64070 */
[----:B------:R-:W-:Y:S01]  /*16b0*/  IMAD.X R8, RZ, RZ, R8, P2 ;  /* 0x000000ffff087224 */ /* 0x000fe200010e0608 */
[----:B------:R-:W-:-:S04]  /*16c0*/  IADD3.X R6, P2, PT, R7, R7, RZ, P1, !PT ;  /* 0x0000000707067210 */ /* 0x000fc80000f5e4ff */
[C---:B------:R-:W-:Y:S01]  /*16d0*/  ISETP.GT.AND.EX P1, PT, R8.reuse, RZ, PT, P3 ;  /* 0x000000ff0800720c */ /* 0x040fe20003f24330 */
[----:B------:R-:W-:-:S03]  /*16e0*/  IMAD.X R9, R8, 0x1, R8, P2 ;  /* 0x0000000108097824 */ /* 0x000fc600010e0608 */
[----:B------:R-:W-:Y:S02]  /*16f0*/  SEL R6, R6, R7, P1 ;  /* 0x0000000706067207 */ /* 0x000fe40000800000 */
[----:B------:R-:W-:Y:S02]  /*1700*/  SEL R9, R9, R8, P1 ;  /* 0x0000000809097207 */ /* 0x000fe40000800000 */
[----:B------:R-:W-:Y:S02]  /*1710*/  IADD3 R6, P2, PT, R6, 0x1, RZ ;  /* 0x0000000106067810 */ /* 0x000fe40007f5e0ff */
[----:B------:R-:W-:Y:S02]  /*1720*/  SEL R13, RZ, 0xffffffff, !P1 ;  /* 0xffffffffff0d7807 */ /* 0x000fe40004800000 */
[----:B------:R-:W-:Y:S01]  /*1730*/  LOP3.LUT P1, R7, R11, 0x80000000, RZ, 0xc0, !PT ;  /* 0x800000000b077812 */ /* 0x000fe2000782c0ff */
[----:B------:R-:W-:Y:S01]  /*1740*/  IMAD.X R9, RZ, RZ, R9, P2 ;  /* 0x000000ffff097224 */ /* 0x000fe200010e0609 */
[----:B------:R-:W-:Y:S01]  /*1750*/  SHF.R.U32.HI R11, RZ, 0x1e, R5 ;  /* 0x0000001eff0b7819 */ /* 0x000fe20000011605 */
[----:B------:R-:W-:Y:S01]  /*1760*/  IMAD.IADD R8, R13, 0x1, -R10 ;  /* 0x000000010d087824 */ /* 0x000fe200078e0a0a */
[----:B------:R-:W-:-:S02]  /*1770*/  @!P0 LOP3.LUT R7, R7, 0x80000000, RZ, 0x3c, !PT ;  /* 0x8000000007078812 */ /* 0x000fc400078e3cff */
[----:B------:R-:W-:Y:S01]  /*1780*/  SHF.R.U64 R6, R6, 0xa, R9 ;  /* 0x0000000a06067819 */ /* 0x000fe20000001209 */
[----:B------:R-:W-:Y:S01]  /*1790*/  IMAD.SHL.U32 R8, R8, 0x100000, RZ ;  /* 0x0010000008087824 */ /* 0x000fe200078e00ff */
[----:B------:R-:W-:Y:S02]  /*17a0*/  LEA.HI R4, R4, R11, RZ, 0x1 ;  /* 0x0000000b04047211 */ /* 0x000fe400078f08ff */
[----:B------:R-:W-:-:S03]  /*17b0*/  IADD3 R6, P2, PT, R6, 0x1, RZ ;  /* 0x0000000106067810 */ /* 0x000fc60007f5e0ff */
[----:B------:R-:W-:Y:S01]  /*17c0*/  @P1 IMAD.MOV R4, RZ, RZ, -R4 ;  /* 0x000000ffff041224 */ /* 0x000fe200078e0a04 */
[----:B------:R-:W-:-:S04]  /*17d0*/  LEA.HI.X R9, R9, RZ, RZ, 0x16, P2 ;  /* 0x000000ff09097211 */ /* 0x000fc800010fb4ff */
[--C-:B------:R-:W-:Y:S02]  /*17e0*/  SHF.R.U64 R6, R6, 0x1, R9.reuse ;  /* 0x0000000106067819 */ /* 0x100fe40000001209 */
[----:B------:R-:W-:Y:S02]  /*17f0*/  SHF.R.U32.HI R5, RZ, 0x1, R9 ;  /* 0x00000001ff057819 */ /* 0x000fe40000011609 */
[----:B------:R-:W-:-:S04]  /*1800*/  IADD3 R6, P2, P3, RZ, RZ, R6 ;  /* 0x000000ffff067210 */ /* 0x000fc80007b5e006 */
[----:B------:R-:W-:-:S04]  /*1810*/  IADD3.X R8, PT, PT, R8, 0x3fe00000, R5, P2, P3 ;  /* 0x3fe0000008087810 */ /* 0x000fc800017e6405 */
[----:B------:R-:W-:-:S07]  /*1820*/  LOP3.LUT R7, R8, R7, RZ, 0xfc, !PT ;  /* 0x0000000708077212 */ /* 0x000fce00078efcff */
.L_x_6:
[----:B------:R-:W-:Y:S02]  /*1830*/  IMAD.MOV.U32 R13, RZ, RZ, 0x0 ;  /* 0x00000000ff0d7424 */ /* 0x000fe400078e00ff */
[----:B------:R-:W-:Y:S02]  /*1840*/  IMAD.MOV.U32 R28, RZ, RZ, R4 ;  /* 0x000000ffff1c7224 */ /* 0x000fe400078e0004 */
[----:B------:R-:W-:Y:S05]  /*1850*/  RET.REL.NODEC R12 `(kick_drift_down_turns) ;  /* 0xffffffe40ce87950 */ /* 0x000fea0003c3ffff */
.L_x_13:
[----:B------:R-:W-:-:S00]  /*1860*/  BRA `(.L_x_13) ;  /* 0xfffffffc00fc7947 */ /* 0x000fc0000383ffff */
[----:B------:R-:W-:-:S00]  /*1870*/  NOP ;  /* 0x0000000000007918 */ /* 0x000fc00000000000 */
        /* <DEDUP_REMOVED lines=8> */
.L_x_78:


//--------------------- .text.kick_drift_up_turns --------------------------
	.section	.text.kick_drift_up_turns,"ax",@progbits
	.align	128
        .global         kick_drift_up_turns
        .type           kick_drift_up_turns,@function
        .size           kick_drift_up_turns,(.L_x_79 - kick_drift_up_turns)
        .other          kick_drift_up_turns,@"STO_CUDA_ENTRY STV_DEFAULT"
kick_drift_up_turns:
.text.kick_drift_up_turns:
[----:B------:R-:W0:Y:S01]  /*0000*/  LDC R1, c[0x0][0x37c] ;  /* 0x0000df00ff017b82 */ /* 0x000e220000000800 */
[----:B------:R-:W1:Y:S01]  /*0010*/  S2R R0, SR_TID.X ;  /* 0x0000000000007919 */ /* 0x000e620000002100 */
[----:B------:R-:W1:Y:S01]  /*0020*/  LDCU UR4, c[0x0][0x360] ;  /* 0x00006c00ff0477ac */ /* 0x000e620008000800 */
[----:B0-----:R-:W-:Y:S01]  /*0030*/  VIADD R1, R1, 0xffffffd8 ;  /* 0xffffffd801017836 */ /* 0x001fe20000000000 */
[----:B------:R-:W1:Y:S01]  /*0040*/  S2R R3, SR_CTAID.X ;  /* 0x0000000000037919 */ /* 0x000e620000002500 */
[----:B------:R-:W0:Y:S01]  /*0050*/  LDCU UR5, c[0x0][0x3d0] ;  /* 0x00007a00ff0577ac */ /* 0x000e220008000800 */
[----:B-1----:R-:W-:Y:S01]  /*0060*/  IMAD R0, R3, UR4, R0 ;  /* 0x0000000403007c24 */ /* 0x002fe2000f8e0200 */
[----:B------:R-:W1:Y:S04]  /*0070*/  LDCU UR4, c[0x0][0x3e0] ;  /* 0x00007c00ff0477ac */ /* 0x000e680008000800 */
[----:B0-----:R-:W-:-:S13]  /*0080*/  ISETP.GE.AND P0, PT, R0, UR5, PT ;  /* 0x0000000500007c0c */ /* 0x001fda000bf06270 */
[----:B-1----:R-:W-:Y:S05]  /*0090*/  @P0 EXIT ;  /* 0x000000000000094d */ /* 0x002fea0003800000 */
[----:B------:R-:W0:Y:S02]  /*00a0*/  LDCU.64 UR12, c[0x0][0x3e0] ;  /* 0x00007c00ff0c77ac */ /* 0x000e240008000a00 */
[----:B0-----:R-:W-:-:S06]  /*00b0*/  UISETP.GE.AND UP0, UPT, UR12, UR13, UPT ;  /* 0x0000000d0c00728c */ /* 0x001fcc000bf06270 */
[----:B------:R-:W-:-:S13]  /*00c0*/  PLOP3.LUT P0, PT, PT, PT, UP0, 0x80, 0x8 ;  /* 0x000000000008781c */ /* 0x000fda0003f0f008 */
[----:B------:R-:W-:Y:S05]  /*00d0*/  @P0 EXIT ;  /* 0x000000000000094d */ /* 0x000fea0003800000 */
[----:B------:R-:W0:Y:S01]  /*00e0*/  LDC.64 R16, c[0x0][0x388] ;  /* 0x0000e200ff107b82 */ /* 0x000e220000000a00 */
[----:B------:R-:W1:Y:S01]  /*00f0*/  LDCU.64 UR24, c[0x0][0x358] ;  /* 0x00006b00ff1877ac */ /* 0x000e620008000a00 */
[----:B------:R-:W2:Y:S06]  /*0100*/  LDCU.128 UR16, c[0x0][0x3b0] ;  /* 0x00007600ff1077ac */ /* 0x000eac0008000c00 */
[----:B------:R-:W3:Y:S01]  /*0110*/  LDC.64 R2, c[0x0][0x380] ;  /* 0x0000e000ff027b82 */ /* 0x000ee20000000a00 */
[----:B------:R-:W4:Y:S01]  /*0120*/  LDCU.64 UR10, c[0x0][0x3a8] ;  /* 0x00007500ff0a77ac */ /* 0x000f220008000a00 */
[----:B------:R-:W4:Y:S06]  /*0130*/  LDCU.64 UR20, c[0x0][0x3c0] ;  /* 0x00007800ff1477ac */ /* 0x000f2c0008000a00 */
[----:B------:R-:W4:Y:S01]  /*0140*/  LDC R18, c[0x0][0x3e8] ;  /* 0x0000fa00ff127b82 */ /* 0x000f220000000800 */
[----:B------:R-:W4:Y:S01]  /*0150*/  LDCU.64 UR22, c[0x0][0x3d8] ;  /* 0x00007b00ff1677ac */ /* 0x000f220008000a00 */
[----:B------:R-:W-:Y:S01]  /*0160*/  UIADD3 UR12, UPT, UPT, UR12, -UR13, URZ ;  /* 0x8000000d0c0c7290 */ /* 0x000fe2000fffe0ff */
[----:B------:R-:W0:Y:S02]  /*0170*/  LDCU UR5, c[0x0][0x3ec] ;  /* 0x00007d80ff0577ac */ /* 0x000e240008000800 */
[C---:B0-----:R-:W-:Y:S01]  /*0180*/  IMAD.WIDE R16, R0.reuse, 0x8, R16 ;  /* 0x0000000800107825 */ /* 0x041fe200078e0210 */
[----:B------:R-:W0:Y:S05]  /*0190*/  LDCU UR32, c[0x0][0x3d0] ;  /* 0x00007a00ff2077ac */ /* 0x000e2a0008000800 */
[----:B-1----:R-:W5:Y:S01]  /*01a0*/  LDG.E.64.CONSTANT R16, desc[UR24][R16.64] ;  /* 0x0000001810107981 */ /* 0x002f62000c1e9b00 */
[----:B------:R-:W1:Y:S01]  /*01b0*/  LDCU.64 UR26, c[0x0][0x3a0] ;  /* 0x00007400ff1a77ac */ /* 0x000e620008000a00 */
[----:B---3--:R-:W-:Y:S01]  /*01c0*/  IMAD.WIDE R2, R0, 0x8, R2 ;  /* 0x0000000800027825 */ /* 0x008fe200078e0202 */
[----:B------:R-:W3:Y:S05]  /*01d0*/  LDCU.64 UR28, c[0x0][0x3c8] ;  /* 0x00007900ff1c77ac */ /* 0x000eea0008000a00 */
[----:B------:R-:W5:Y:S01]  /*01e0*/  LDG.E.64.CONSTANT R2, desc[UR24][R2.64] ;  /* 0x0000001802027981 */ /* 0x000f62000c1e9b00 */
[----:B--2---:R-:W-:-:S02]  /*01f0*/  UIADD3 UR6, UP0, UPT, UR18, 0x8, URZ ;  /* 0x0000000812067890 */ /* 0x004fc4000ff1e0ff */
[----:B------:R-:W-:Y:S02]  /*0200*/  UIADD3 UR8, UP1, UPT, UR16, 0x8, URZ ;  /* 0x0000000810087890 */ /* 0x000fe4000ff3e0ff */
[----:B------:R-:W-:Y:S02]  /*0210*/  UIADD3.X UR7, UPT, UPT, URZ, UR19, URZ, UP0, !UPT ;  /* 0x00000013ff077290 */ /* 0x000fe400087fe4ff */
[----:B------:R-:W-:Y:S02]  /*0220*/  UIADD3.X UR9, UPT, UPT, URZ, UR17, URZ, UP1, !UPT ;  /* 0x00000011ff097290 */ /* 0x000fe40008ffe4ff */
[----:B----4-:R-:W-:Y:S02]  /*0230*/  UIADD3 UR17, UP0, UPT, UR10, 0x8, URZ ;  /* 0x000000080a117890 */ /* 0x010fe4000ff1e0ff */
[----:B------:R-:W-:Y:S02]  /*0240*/  UIADD3 UR15, UP1, UPT, UR20, 0x8, URZ ;  /* 0x00000008140f7890 */ /* 0x000fe4000ff3e0ff */
[----:B------:R-:W-:Y:S01]  /*0250*/  UIADD3 UR13, UP2, UPT, UR22, 0x8, URZ ;  /* 0x00000008160d7890 */ /* 0x000fe2000ff5e0ff */
[----:B------:R-:W2:Y:S01]  /*0260*/  LDCU.64 UR30, c[0x4][0x8] ;  /* 0x01000100ff1e77ac */ /* 0x000ea20008000a00 */
[----:B------:R-:W-:-:S02]  /*0270*/  UIADD3.X UR18, UPT, UPT, URZ, UR11, URZ, UP0, !UPT ;  /* 0x0000000bff127290 */ /* 0x000fc400087fe4ff */
[----:B------:R-:W-:Y:S02]  /*0280*/  UIADD3.X UR16, UPT, UPT, URZ, UR21, URZ, UP1, !UPT ;  /* 0x00000015ff107290 */ /* 0x000fe40008ffe4ff */
[----:B01-3--:R-:W-:-:S12]  /*0290*/  UIADD3.X UR14, UPT, UPT, URZ, UR23, URZ, UP2, !UPT ;  /* 0x00000017ff0e7290 */ /* 0x00bfd800097fe4ff */
.L_x_19:
[----:B------:R-:W-:-:S06]  /*02a0*/  UIMAD.WIDE UR10, UR4, 0x8, UR26 ;  /* 0x00000008040a78a5 */ /* 0x000fcc000f8e021a */
[----:B0-----:R-:W-:Y:S02]  /*02b0*/  IMAD.U32 R4, RZ, RZ, UR10 ;  /* 0x0000000aff047e24 */ /* 0x001fe4000f8e00ff */
[----:B------:R-:W-:Y:S01]  /*02c0*/  IMAD.U32 R5, RZ, RZ, UR11 ;  /* 0x0000000bff057e24 */ /* 0x000fe2000f8e00ff */
[----:B------:R-:W-:-:S05]  /*02d0*/  UIMAD.WIDE UR10, UR4, 0x8, UR6 ;  /* 0x00000008040a78a5 */ /* 0x000fca000f8e0206 */
[----:B------:R-:W3:Y:S01]  /*02e0*/  LDG.E.64.CONSTANT R4, desc[UR24][R4.64] ;  /* 0x0000001804047981 */ /* 0x000ee2000c1e9b00 */
[----:B------:R-:W-:Y:S02]  /*02f0*/  IMAD.U32 R6, RZ, RZ, UR10 ;  /* 0x0000000aff067e24 */ /* 0x000fe4000f8e00ff */
[----:B------:R-:W-:-:S05]  /*0300*/  IMAD.U32 R7, RZ, RZ, UR11 ;  /* 0x0000000bff077e24 */ /* 0x000fca000f8e00ff */
[----:B------:R-:W4:Y:S01]  /*0310*/  LDG.E.64.CONSTANT R12, desc[UR24][R6.64] ;  /* 0x00000018060c7981 */ /* 0x000f22000c1e9b00 */
[----:B------:R-:W-:Y:S01]  /*0320*/  UMOV UR10, UR17 ;  /* 0x00000011000a7c82 */ /* 0x000fe20008000000 */
[----:B------:R-:W-:Y:S02]  /*0330*/  UMOV UR11, UR18 ;  /* 0x00000012000b7c82 */ /* 0x000fe40008000000 */
[----:B------:R-:W-:-:S06]  /*0340*/  UIMAD.WIDE UR10, UR4, 0x8, UR10 ;  /* 0x00000008040a78a5 */ /* 0x000fcc000f8e020a */
[----:B------:R-:W-:Y:S02]  /*0350*/  IMAD.U32 R14, RZ, RZ, UR10 ;  /* 0x0000000aff0e7e24 */ /* 0x000fe4000f8e00ff */
[----:B------:R-:W-:-:S06]  /*0360*/  IMAD.U32 R15, RZ, RZ, UR11 ;  /* 0x0000000bff0f7e24 */ /* 0x000fcc000f8e00ff */
[----:B-----5:R-:W5:Y:S01]  /*0370*/  LDG.E.64.CONSTANT R14, desc[UR24][R14.64] ;  /* 0x000000180e0e7981 */ /* 0x020f62000c1e9b00 */
[----:B------:R-:W-:Y:S01]  /*0380*/  UIADD3 UR12, UPT, UPT, UR12, 0x1, URZ ;  /* 0x000000010c0c7890 */ /* 0x000fe2000fffe0ff */
[----:B------:R-:W-:Y:S01]  /*0390*/  BSSY.RECONVERGENT B0, `(.L_x_14) ;  /* 0x0000020000007945 */ /* 0x000fe20003800200 */
[----:B------:R-:W-:Y:S01]  /*03a0*/  UMOV UR19, UR4 ;  /* 0x0000000400137c82 */ /* 0x000fe20008000000 */
[----:B------:R-:W-:Y:S02]  /*03b0*/  UIADD3 UR4, UPT, UPT, UR4, 0x1, URZ ;  /* 0x0000000104047890 */ /* 0x000fe4000fffe0ff */
[----:B------:R-:W-:Y:S01]  /*03c0*/  UISETP.NE.AND UP0, UPT, UR12, URZ, UPT ;  /* 0x000000ff0c00728c */ /* 0x000fe2000bf05270 */
[----:B---3--:R-:W-:-:S08]  /*03d0*/  DFMA R2, R4, -R16, R2 ;  /* 0x800000100402722b */ /* 0x008fd00000000002 */
[----:B----4-:R-:W-:-:S08]  /*03e0*/  DADD R12, R2, R12 ;  /* 0x00000000020c7229 */ /* 0x010fd0000000000c */
        /* <DEDUP_REMOVED lines=9> */
[----:B------:R-:W-:-:S04]  /*0480*/  UMOV UR11, 0x3ff921fb ;  /* 0x3ff921fb000b7882 */ /* 0x000fc80000000000 */
        /* <DEDUP_REMOVED lines=13> */
[----:B--2--5:R-:W-:Y:S05]  /*0560*/  CALL.REL.NOINC `($kick_drift_up_turns$__internal_trig_reduction_slowpathd) ;  /* 0x0000000800387944 */ /* 0x024fea0003c00000 */
[----:B------:R-:W-:Y:S02]  /*0570*/  IMAD.MOV.U32 R24, RZ, RZ, R6 ;  /* 0x000000ffff187224 */ /* 0x000fe400078e0006 */
[----:B------:R-:W-:-:S07]  /*0580*/  IMAD.MOV.U32 R25, RZ, RZ, R7 ;  /* 0x000000ffff197224 */ /* 0x000fce00078e0007 */
.L_x_15:
[----:B--2---:R-:W-:Y:S05]  /*0590*/  BSYNC.RECONVERGENT B0 ;  /* 0x0000000000007941 */ /* 0x004fea0003800200 */
.L_x_14:
[----:B------:R-:W-:-:S05]  /*05a0*/  IMAD.SHL.U32 R4, R19, 0x40, RZ ;  /* 0x0000004013047824 */ /* 0x000fca00078e00ff */
[----:B------:R-:W-:-:S04]  /*05b0*/  LOP3.LUT R4, R4, 0x40, RZ, 0xc0, !PT ;  /* 0x0000004004047812 */ /* 0x000fc800078ec0ff */
[----:B------:R-:W-:-:S05]  /*05c0*/  IADD3 R28, P0, PT, R4, UR30, RZ ;  /* 0x0000001e041c7c10 */ /* 0x000fca000ff1e0ff */
[----:B------:R-:W-:-:S05]  /*05d0*/  IMAD.X R29, RZ, RZ, UR31, P0 ;  /* 0x0000001fff1d7e24 */ /* 0x000fca00080e06ff */
[----:B------:R-:W2:Y:S04]  /*05e0*/  LDG.E.128.CONSTANT R8, desc[UR24][R28.64] ;  /* 0x000000181c087981 */ /* 0x000ea8000c1e9d00 */
[----:B------:R-:W3:Y:S01]  /*05f0*/  LDG.E.128.CONSTANT R4, desc[UR24][R28.64+0x10] ;  /* 0x000010181c047981 */ /* 0x000ee2000c1e9d00 */
[----:B------:R-:W-:Y:S01]  /*0600*/  LOP3.LUT R20, R19, 0x1, RZ, 0xc0, !PT ;  /* 0x0000000113147812 */ /* 0x000fe200078ec0ff */
[----:B------:R-:W-:Y:S01]  /*0610*/  IMAD.MOV.U32 R21, RZ, RZ, 0x3da8ff83 ;  /* 0x3da8ff83ff157424 */ /* 0x000fe200078e00ff */
[----:B------:R-:W-:Y:S02]  /*0620*/  DMUL R22, R24, R24 ;  /* 0x0000001818167228 */ /* 0x000fe40000000000 */
[----:B------:R-:W-:Y:S01]  /*0630*/  ISETP.NE.U32.AND P0, PT, R20, 0x1, PT ;  /* 0x000000011400780c */ /* 0x000fe20003f05070 */
[----:B------:R-:W-:-:S03]  /*0640*/  IMAD.MOV.U32 R20, RZ, RZ, 0x20fd8164 ;  /* 0x20fd8164ff147424 */ /* 0x000fc600078e00ff */
[----:B------:R-:W-:Y:S02]  /*0650*/  FSEL R21, -R21, 0.11223486810922622681, !P0 ;  /* 0x3de5db6515157808 */ /* 0x000fe40004000100 */
[----:B------:R-:W-:Y:S01]  /*0660*/  FSEL R20, R20, -8.06006814911005101289e+34, !P0 ;  /* 0xf9785eba14147808 */ /* 0x000fe20004000000 */
[----:B------:R-:W-:Y:S01]  /*0670*/  UMOV UR10, UR15 ;  /* 0x0000000f000a7c82 */ /* 0x000fe20008000000 */
[----:B------:R-:W-:Y:S02]  /*0680*/  UMOV UR11, UR16 ;  /* 0x00000010000b7c82 */ /* 0x000fe40008000000 */
[----:B------:R-:W-:-:S06]  /*0690*/  UIMAD.WIDE UR10, UR19, 0x8, UR10 ;  /* 0x00000008130a78a5 */ /* 0x000fcc000f8e020a */
[----:B------:R-:W-:Y:S02]  /*06a0*/  IMAD.U32 R30, RZ, RZ, UR10 ;  /* 0x0000000aff1e7e24 */ /* 0x000fe4000f8e00ff */
[----:B------:R-:W-:Y:S01]  /*06b0*/  IMAD.U32 R31, RZ, RZ, UR11 ;  /* 0x0000000bff1f7e24 */ /* 0x000fe2000f8e00ff */
[----:B------:R-:W-:Y:S01]  /*06c0*/  UIMAD.WIDE UR10, UR19, 0x8, UR8 ;  /* 0x00000008130a78a5 */ /* 0x000fe2000f8e0208 */
[----:B--2---:R-:W-:-:S08]  /*06d0*/  DFMA R8, R22, R20, R8 ;  /* 0x000000141608722b */ /* 0x004fd00000000008 */
[C---:B------:R-:W-:Y:S02]  /*06e0*/  DFMA R26, R22.reuse, R8, R10 ;  /* 0x00000008161a722b */ /* 0x040fe4000000000a */
[----:B------:R-:W2:Y:S06]  /*06f0*/  LDG.E.128.CONSTANT R8, desc[UR24][R28.64+0x20] ;  /* 0x000020181c087981 */ /* 0x000eac000c1e9d00 */
[----:B---3--:R-:W-:Y:S01]  /*0700*/  DFMA R26, R22, R26, R4 ;  /* 0x0000001a161a722b */ /* 0x008fe20000000004 */
[----:B------:R-:W3:Y:S01]  /*0710*/  LDG.E.64.CONSTANT R4, desc[UR24][R30.64] ;  /* 0x000000181e047981 */ /* 0x000ee2000c1e9b00 */
[----:B------:R-:W-:-:S02]  /*0720*/  IMAD.U32 R20, RZ, RZ, UR10 ;  /* 0x0000000aff147e24 */ /* 0x000fc4000f8e00ff */
[----:B------:R-:W-:-:S06]  /*0730*/  IMAD.U32 R21, RZ, RZ, UR11 ;  /* 0x0000000bff157e24 */ /* 0x000fcc000f8e00ff */
[----:B------:R-:W5:Y:S01]  /*0740*/  LDG.E.64.CONSTANT R20, desc[UR24][R20.64] ;  /* 0x0000001814147981 */ /* 0x000f62000c1e9b00 */
[C---:B------:R-:W-:Y:S01]  /*0750*/  DFMA R6, R22.reuse, R26, R6 ;  /* 0x0000001a1606722b */ /* 0x040fe20000000006 */
[----:B------:R-:W-:Y:S07]  /*0760*/  BSSY.RECONVERGENT B0, `(.L_x_16) ;  /* 0x0000027000007945 */ /* 0x000fee0003800200 */
[----:B--2---:R-:W-:-:S08]  /*0770*/  DFMA R6, R22, R6, R8 ;  /* 0x000000061606722b */ /* 0x004fd00000000008 */
[----:B------:R-:W-:Y:S02]  /*0780*/  DFMA R6, R22, R6, R10 ;  /* 0x000000061606722b */ /* 0x000fe4000000000a */
[----:B---3--:R-:W-:-:S06]  /*0790*/  DADD R4, R12, -R4 ;  /* 0x000000000c047229 */ /* 0x008fcc0000000804 */
[----:B------:R-:W-:Y:S02]  /*07a0*/  DFMA R24, R6, R24, R24 ;  /* 0x000000180618722b */ /* 0x000fe40000000018 */
[----:B------:R-:W-:Y:S02]  /*07b0*/  DFMA R6, R22, R6, 1 ;  /* 0x3ff000001606742b */ /* 0x000fe40000000006 */
[----:B------:R-:W-:-:S08]  /*07c0*/  DMUL R10, R4, UR28 ;  /* 0x0000001c040a7c28 */ /* 0x000fd00008000000 */
[----:B------:R-:W-:Y:S01]  /*07d0*/  FSEL R6, R6, R24, !P0 ;  /* 0x0000001806067208 */ /* 0x000fe20004000000 */
[----:B------:R-:W-:Y:S01]  /*07e0*/  DSETP.NEU.AND P1, PT, |R10|, +INF , PT ;  /* 0x7ff000000a00742a */ /* 0x000fe20003f2d200 */
[----:B------:R-:W-:Y:S02]  /*07f0*/  FSEL R7, R7, R25, !P0 ;  /* 0x0000001907077208 */ /* 0x000fe40004000000 */
[----:B------:R-:W-:-:S04]  /*0800*/  LOP3.LUT P0, RZ, R19, 0x2, RZ, 0xc0, !PT ;  /* 0x0000000213ff7812 */ /* 0x000fc8000780c0ff */
[----:B------:R-:W-:-:S07]  /*0810*/  DADD R4, RZ, -R6 ;  /* 0x00000000ff047229 */ /* 0x000fce0000000806 */
[----:B------:R-:W-:Y:S01]  /*0820*/  @!P1 DMUL R24, RZ, R10 ;  /* 0x0000000aff189228 */ /* 0x000fe20000000000 */
[----:B------:R-:W-:Y:S02]  /*0830*/  @!P1 IMAD.MOV.U32 R19, RZ, RZ, RZ ;  /* 0x000000ffff139224 */ /* 0x000fe400078e00ff */
[----:B------:R-:W-:Y:S02]  /*0840*/  FSEL R22, R6, R4, !P0 ;  /* 0x0000000406167208 */ /* 0x000fe40004000000 */
[----:B------:R-:W-:-:S06]  /*0850*/  FSEL R23, R7, R5, !P0 ;  /* 0x0000000507177208 */ /* 0x000fcc0004000000 */
[----:B-----5:R-:W-:Y:S01]  /*0860*/  DMUL R22, R14, R22 ;  /* 0x000000160e167228 */ /* 0x020fe20000000000 */
[----:B------:R-:W-:Y:S10]  /*0870*/  @!P1 BRA `(.L_x_17) ;  /* 0x0000000000549947 */ /* 0x000ff40003800000 */
        /* <DEDUP_REMOVED lines=17> */
[----:B------:R-:W-:-:S07]  /*0990*/  MOV R24, 0x9b0 ;  /* 0x000009b000187802 */ /* 0x000fce0000000f00 */
[----:B------:R-:W-:Y:S05]  /*09a0*/  CALL.REL.NOINC `($kick_drift_up_turns$__internal_trig_reduction_slowpathd) ;  /* 0x0000000400287944 */ /* 0x000fea0003c00000 */
[----:B------:R-:W-:Y:S02]  /*09b0*/  IMAD.MOV.U32 R24, RZ, RZ, R6 ;  /* 0x000000ffff187224 */ /* 0x000fe400078e0006 */
[----:B------:R-:W-:-:S07]  /*09c0*/  IMAD.MOV.U32 R25, RZ, RZ, R7 ;  /* 0x000000ffff197224 */ /* 0x000fce00078e0007 */
.L_x_17:
[----:B------:R-:W-:Y:S05]  /*09d0*/  BSYNC.RECONVERGENT B0 ;  /* 0x0000000000007941 */ /* 0x000fea0003800200 */
.L_x_16:
        /* <DEDUP_REMOVED lines=10> */
[----:B------:R-:W-:Y:S01]  /*0a80*/  IMAD.MOV.U32 R12, RZ, RZ, 0x3da8ff83 ;  /* 0x3da8ff83ff0c7424 */ /* 0x000fe200078e00ff */
[----:B------:R-:W-:Y:S01]  /*0a90*/  UMOV UR10, UR13 ;  /* 0x0000000d000a7c82 */ /* 0x000fe20008000000 */
[----:B------:R-:W-:Y:S01]  /*0aa0*/  UMOV UR11, UR14 ;  /* 0x0000000e000b7c82 */ /* 0x000fe20008000000 */
[----:B------:R-:W-:-:S02]  /*0ab0*/  FSEL R28, R28, -8.06006814911005101289e+34, !P0 ;  /* 0xf9785eba1c1c7808 */ /* 0x000fc40004000000 */
[----:B------:R-:W-:Y:S02]  /*0ac0*/  FSEL R29, -R12, 0.11223486810922622681, !P0 ;  /* 0x3de5db650c1d7808 */ /* 0x000fe40004000100 */
[----:B------:R-:W4:Y:S01]  /*0ad0*/  LDG.E.128.CONSTANT R12, desc[UR24][R30.64+0x20] ;  /* 0x000020181e0c7981 */ /* 0x000f22000c1e9d00 */
[----:B------:R-:W-:-:S03]  /*0ae0*/  UIMAD.WIDE UR10, UR19, 0x8, UR10 ;  /* 0x00000008130a78a5 */ /* 0x000fc6000f8e020a */
[----:B--2---:R-:W-:-:S03]  /*0af0*/  DFMA R28, R26, R28, R4 ;  /* 0x0000001c1a1c722b */ /* 0x004fc60000000004 */
[----:B------:R-:W-:Y:S02]  /*0b00*/  IMAD.U32 R4, RZ, RZ, UR10 ;  /* 0x0000000aff047e24 */ /* 0x000fe4000f8e00ff */
[----:B------:R-:W-:-:S06]  /*0b10*/  IMAD.U32 R5, RZ, RZ, UR11 ;  /* 0x0000000bff057e24 */ /* 0x000fcc000f8e00ff */
[----:B------:R-:W2:Y:S01]  /*0b20*/  LDG.E.64.CONSTANT R4, desc[UR24][R4.64] ;  /* 0x0000001804047981 */ /* 0x000ea2000c1e9b00 */
[----:B------:R-:W-:-:S08]  /*0b30*/  DFMA R6, R26, R28, R6 ;  /* 0x0000001c1a06722b */ /* 0x000fd00000000006 */
[----:B---3--:R-:W-:Y:S01]  /*0b40*/  DFMA R6, R26, R6, R8 ;  /* 0x000000061a06722b */ /* 0x008fe20000000008 */
[----:B------:R-:W-:-:S04]  /*0b50*/  IABS R8, R18 ;  /* 0x0000001200087213 */ /* 0x000fc80000000000 */
[----:B------:R-:W0:Y:S08]  /*0b60*/  I2F.RP R9, R8 ;  /* 0x0000000800097306 */ /* 0x000e300000209400 */
[----:B0-----:R-:W0:Y:S01]  /*0b70*/  MUFU.RCP R9, R9 ;  /* 0x0000000900097308 */ /* 0x001e220000001000 */
[----:B------:R-:W-:Y:S01]  /*0b80*/  DFMA R10, R26, R6, R10 ;  /* 0x000000061a0a722b */ /* 0x000fe2000000000a */
[----:B0-----:R-:W-:-:S06]  /*0b90*/  VIADD R6, R9, 0xffffffe ;  /* 0x0ffffffe09067836 */ /* 0x001fcc0000000000 */
[----:B------:R0:W1:Y:S01]  /*0ba0*/  F2I.FTZ.U32.TRUNC.NTZ R7, R6 ;  /* 0x0000000600077305 */ /* 0x000062000021f000 */
[----:B----4-:R-:W-:Y:S01]  /*0bb0*/  DFMA R10, R26, R10, R12 ;  /* 0x0000000a1a0a722b */ /* 0x010fe2000000000c */
[----:B------:R-:W-:Y:S01]  /*0bc0*/  IABS R12, UR4 ;  /* 0x00000004000c7c13 */ /* 0x000fe20008000000 */
[----:B0-----:R-:W-:Y:S02]  /*0bd0*/  IMAD.MOV.U32 R6, RZ, RZ, RZ ;  /* 0x000000ffff067224 */ /* 0x001fe400078e00ff */
[----:B-1----:R-:W-:-:S04]  /*0be0*/  IMAD.MOV R29, RZ, RZ, -R7 ;  /* 0x000000ffff1d7224 */ /* 0x002fc800078e0a07 */
[----:B------:R-:W-:-:S04]  /*0bf0*/  IMAD R13, R29, R8, RZ ;  /* 0x000000081d0d7224 */ /* 0x000fc800078e02ff */
[----:B------:R-:W-:Y:S01]  /*0c00*/  IMAD.HI.U32 R7, R7, R13, R6 ;  /* 0x0000000d07077227 */ /* 0x000fe200078e0006 */
[----:B------:R-:W-:-:S05]  /*0c10*/  DFMA R10, R26, R10, R14 ;  /* 0x0000000a1a0a722b */ /* 0x000fca000000000e */
[----:B------:R-:W-:-:S04]  /*0c20*/  IMAD.HI.U32 R7, R7, R12, RZ ;  /* 0x0000000c07077227 */ /* 0x000fc800078e00ff */
[----:B------:R-:W-:Y:S01]  /*0c30*/  IMAD.MOV R7, RZ, RZ, -R7 ;  /* 0x000000ffff077224 */ /* 0x000fe200078e0a07 */
[----:B------:R-:W-:Y:S02]  /*0c40*/  DFMA R24, R10, R24, R24 ;  /* 0x000000180a18722b */ /* 0x000fe40000000018 */
[----:B------:R-:W-:Y:S01]  /*0c50*/  DFMA R10, R26, R10, 1 ;  /* 0x3ff000001a0a742b */ /* 0x000fe2000000000a */
[----:B------:R-:W-:-:S05]  /*0c60*/  IMAD R7, R8, R7, R12 ;  /* 0x0000000708077224 */ /* 0x000fca00078e020c */
[----:B------:R-:W-:-:S04]  /*0c70*/  ISETP.GT.U32.AND P1, PT, R8, R7, PT ;  /* 0x000000070800720c */ /* 0x000fc80003f24070 */
[----:B------:R-:W-:Y:S02]  /*0c80*/  FSEL R12, R10, R24, !P0 ;  /* 0x000000180a0c7208 */ /* 0x000fe40004000000 */
[----:B------:R-:W-:-:S06]  /*0c90*/  FSEL R13, R11, R25, !P0 ;  /* 0x000000190b0d7208 */ /* 0x000fcc0004000000 */
[----:B------:R-:W-:Y:S01]  /*0ca0*/  DADD R10, RZ, -R12 ;  /* 0x00000000ff0a7229 */ /* 0x000fe2000000080c */
[----:B------:R-:W-:Y:S01]  /*0cb0*/  @!P1 IMAD.IADD R7, R7, 0x1, -R8 ;  /* 0x0000000107079824 */ /* 0x000fe200078e0a08 */
[----:B------:R-:W-:-:S04]  /*0cc0*/  LOP3.LUT P0, RZ, R19, 0x2, RZ, 0xc0, !PT ;  /* 0x0000000213ff7812 */ /* 0x000fc8000780c0ff */
[----:B------:R-:W-:Y:S02]  /*0cd0*/  ISETP.GT.U32.AND P1, PT, R8, R7, PT ;  /* 0x000000070800720c */ /* 0x000fe40003f24070 */
[----:B------:R-:W-:Y:S02]  /*0ce0*/  ISETP.LE.AND P2, PT, RZ, UR4, PT ;  /* 0x00000004ff007c0c */ /* 0x000fe4000bf43270 */
[----:B------:R-:W-:Y:S02]  /*0cf0*/  FSEL R10, R12, R10, !P0 ;  /* 0x0000000a0c0a7208 */ /* 0x000fe40004000000 */
[----:B------:R-:W-:Y:S02]  /*0d00*/  FSEL R11, R13, R11, !P0 ;  /* 0x0000000b0d0b7208 */ /* 0x000fe40004000000 */
[----:B------:R-:W-:-:S05]  /*0d10*/  ISETP.NE.AND P0, PT, R18, RZ, PT ;  /* 0x000000ff1200720c */ /* 0x000fca0003f05270 */
[----:B------:R-:W-:Y:S01]  /*0d20*/  @!P1 IMAD.IADD R7, R7, 0x1, -R8 ;  /* 0x0000000107079824 */ /* 0x000fe200078e0a08 */
[----:B------:R-:W-:-:S03]  /*0d30*/  DFMA R20, R20, R10, R22 ;  /* 0x0000000a1414722b */ /* 0x000fc60000000016 */
[----:B------:R-:W-:-:S04]  /*0d40*/  @!P2 IMAD.MOV R7, RZ, RZ, -R7 ;  /* 0x000000ffff07a224 */ /* 0x000fc800078e0a07 */
[----:B------:R-:W-:-:S04]  /*0d50*/  @!P0 LOP3.LUT R7, RZ, R18, RZ, 0x33, !PT ;  /* 0x00000012ff078212 */ /* 0x000fc800078e33ff */
[----:B------:R-:W-:Y:S01]  /*0d60*/  ISETP.NE.AND P0, PT, R7, RZ, PT ;  /* 0x000000ff0700720c */ /* 0x000fe20003f05270 */
[----:B--2---:R-:W-:-:S08]  /*0d70*/  DADD R4, R20, -R4 ;  /* 0x0000000014047229 */ /* 0x004fd00000000804 */
[----:B------:R-:W-:-:S04]  /*0d80*/  DADD R16, R4, R16 ;  /* 0x0000000004107229 */ /* 0x000fc80000000010 */
[----:B------:R-:W-:Y:S07]  /*0d90*/  @P0 BRA `(.L_x_18) ;  /* 0x0000000000240947 */ /* 0x000fee0003800000 */
[----:B------:R-:W0:Y:S01]  /*0da0*/  LDC.64 R4, c[0x0][0x390] ;  /* 0x0000e400ff047b82 */ /* 0x000e220000000a00 */
[----:B------:R-:W-:Y:S02]  /*0db0*/  UIMAD UR10, UR5, UR32, UR32 ;  /* 0x00000020050a72a4 */ /* 0x000fe4000f8e0220 */
[----:B------:R-:W-:-:S04]  /*0dc0*/  UIADD3 UR5, UPT, UPT, UR5, 0x1, URZ ;  /* 0x0000000105057890 */ /* 0x000fc8000fffe0ff */
[----:B------:R-:W-:Y:S01]  /*0dd0*/  VIADD R9, R0, UR10 ;  /* 0x0000000a00097c36 */ /* 0x000fe20008000000 */
[----:B------:R-:W1:Y:S03]  /*0de0*/  LDC.64 R6, c[0x0][0x398] ;  /* 0x0000e600ff067b82 */ /* 0x000e660000000a00 */
[----:B0-----:R-:W-:-:S05]  /*0df0*/  IMAD.WIDE R4, R9, 0x8, R4 ;  /* 0x0000000809047825 */ /* 0x001fca00078e0204 */
[----:B------:R0:W-:Y:S01]  /*0e00*/  STG.E.64 desc[UR24][R4.64], R2 ;  /* 0x0000000204007986 */ /* 0x0001e2000c101b18 */
[----:B-1----:R-:W-:-:S05]  /*0e10*/  IMAD.WIDE R6, R9, 0x8, R6 ;  /* 0x0000000809067825 */ /* 0x002fca00078e0206 */
[----:B------:R0:W-:Y:S02]  /*0e20*/  STG.E.64 desc[UR24][R6.64], R16 ;  /* 0x0000001006007986 */ /* 0x0001e4000c101b18 */
.L_x_18:
[----:B------:R-:W-:Y:S05]  /*0e30*/  BRA.U UP0, `(.L_x_19) ;  /* 0xfffffff500187547 */ /* 0x000fea000b83ffff */
[----:B------:R-:W-:Y:S05]  /*0e40*/  EXIT ;  /* 0x000000000000794d */ /* 0x000fea0003800000 */
        .type           $kick_drift_up_turns$__internal_trig_reduction_slowpathd,@function
        .size           $kick_drift_up_turns$__internal_trig_reduction_slowpathd,(.L_x_79 - $kick_drift_up_turns$__internal_trig_reduction_slowpathd)
$kick_drift_up_turns$__internal_trig_reduction_slowpathd:
[----:B------:R-:W-:Y:S01]  /*0e50*/  SHF.R.U32.HI R10, RZ, 0x14, R11 ;  /* 0x00000014ff0a7819 */ /* 0x000fe2000001160b */
[----:B------:R-:W-:-:S03]  /*0e60*/  IMAD.MOV.U32 R4, RZ, RZ, RZ ;  /* 0x000000ffff047224 */ /* 0x000fc600078e00ff */
        /* <DEDUP_REMOVED lines=22> */
.L_x_24:
        /* <DEDUP_REMOVED lines=10> */
[-C--:B------:R-:W-:Y:S02]  /*1070*/  IMAD R27, R30, R26.reuse, RZ ;  /* 0x0000001a1e1b7224 */ /* 0x080fe400078e02ff */
[----:B------:R-:W-:Y:S02]  /*1080*/  IMAD R28, R31, R7, RZ ;  /* 0x000000071f1c7224 */ /* 0x000fe400078e02ff */
[----:B------:R-:W-:Y:S01]  /*1090*/  IMAD.MOV.U32 R34, RZ, RZ, R32 ;  /* 0x000000ffff227224 */ /* 0x000fe200078e0020 */
[----:B------:R-:W-:Y:S01]  /*10a0*/  IADD3 R27, P0, PT, R27, R33, RZ ;  /* 0x000000211b1b7210 */ /* 0x000fe20007f1e0ff */
[----:B------:R-:W-:Y:S02]  /*10b0*/  IMAD R32, R25, 0x8, R1 ;  /* 0x0000000819207824 */ /* 0x000fe400078e0201 */
[----:B------:R-:W-:Y:S01]  /*10c0*/  IMAD.HI.U32 R29, R31, R26, RZ ;  /* 0x0000001a1f1d7227 */ /* 0x000fe200078e00ff */
[----:B------:R-:W-:-:S03]  /*10d0*/  IADD3 R35, P1, PT, R28, R27, RZ ;  /* 0x0000001b1c237210 */ /* 0x000fc60007f3e0ff */
[----:B------:R-:W-:Y:S02]  /*10e0*/  IMAD.HI.U32 R27, R30, R26, RZ ;  /* 0x0000001a1e1b7227 */ /* 0x000fe400078e00ff */
[----:B------:R1:W-:Y:S02]  /*10f0*/  STL.64 [R32], R34 ;  /* 0x0000002220007387 */ /* 0x0003e40000100a00 */
[----:B------:R-:W-:Y:S02]  /*1100*/  IMAD.X R27, RZ, RZ, R27, P2 ;  /* 0x000000ffff1b7224 */ /* 0x000fe400010e061b */
[----:B------:R-:W-:-:S04]  /*1110*/  IMAD.HI.U32 R28, R31, R7, RZ ;  /* 0x000000071f1c7227 */ /* 0x000fc800078e00ff */
[----:B------:R-:W-:Y:S01]  /*1120*/  VIADD R25, R25, 0x1 ;  /* 0x0000000119197836 */ /* 0x000fe20000000000 */
[----:B------:R-:W-:Y:S01]  /*1130*/  IADD3.X R27, P0, PT, R28, R27, RZ, P0, !PT ;  /* 0x0000001b1c1b7210 */ /* 0x000fe2000071e4ff */
[----:B------:R-:W-:-:S04]  /*1140*/  IMAD R28, R31, R26, RZ ;  /* 0x0000001a1f1c7224 */ /* 0x000fc800078e02ff */
[----:B------:R-:W-:Y:S01]  /*1150*/  IMAD.X R29, RZ, RZ, R29, P0 ;  /* 0x000000ffff1d7224 */ /* 0x000fe200000e061d */
[----:B------:R-:W-:Y:S02]  /*1160*/  ISETP.NE.AND P0, PT, R19, -0xf, PT ;  /* 0xfffffff11300780c */ /* 0x000fe40003f05270 */
[----:B------:R-:W-:-:S05]  /*1170*/  IADD3.X R28, P1, PT, R28, R27, RZ, P1, !PT ;  /* 0x0000001b1c1c7210 */ /* 0x000fca0000f3e4ff */
[----:B------:R-:W-:-:S06]  /*1180*/  IMAD.X R29, RZ, RZ, R29, P1 ;  /* 0x000000ffff1d7224 */ /* 0x000fcc00008e061d */
[----:B-1----:R-:W-:Y:S05]  /*1190*/  @P0 BRA `(.L_x_24) ;  /* 0xfffffffc008c0947 */ /* 0x002fea000383ffff */
[----:B------:R-:W-:Y:S05]  /*11a0*/  BSYNC.RECONVERGENT B2 ;  /* 0x0000000000027941 */ /* 0x000fea0003800200 */
.L_x_23:
[----:B------:R-:W-:-:S07]  /*11b0*/  IMAD.MOV.U32 R19, RZ, RZ, R8 ;  /* 0x000000ffff137224 */ /* 0x000fce00078e0008 */
.L_x_22:
[----:B------:R-:W-:Y:S05]  /*11c0*/  BSYNC.RECONVERGENT B1 ;  /* 0x0000000000017941 */ /* 0x000fea0003800200 */
.L_x_21:
[----:B------:R-:W-:Y:S01]  /*11d0*/  LOP3.LUT P0, R27, R10, 0x3f, RZ, 0xc0, !PT ;  /* 0x0000003f0a1b7812 */ /* 0x000fe2000780c0ff */
[----:B------:R-:W-:-:S04]  /*11e0*/  IMAD.IADD R4, R9, 0x1, R19 ;  /* 0x0000000109047824 */ /* 0x000fc800078e0213 */
[----:B------:R-:W-:-:S05]  /*11f0*/  IMAD.U32 R31, R4, 0x8, R1 ;  /* 0x00000008041f7824 */ /* 0x000fca00078e0001 */
[----:B------:R0:W-:Y:S04]  /*1200*/  STL.64 [R31+-0x78], R28 ;  /* 0xffff881c1f007387 */ /* 0x0001e80000100a00 */
[----:B------:R-:W2:Y:S04]  /*1210*/  @P0 LDL.64 R8, [R1+0x8] ;  /* 0x0000080001080983 */ /* 0x000ea80000100a00 */
[----:B------:R-:W3:Y:S04]  /*1220*/  LDL.64 R6, [R1+0x10] ;  /* 0x0000100001067983 */ /* 0x000ee80000100a00 */
[----:B------:R-:W0:Y:S01]  /*1230*/  LDL.64 R4, [R1+0x18] ;  /* 0x0000180001047983 */ /* 0x000e220000100a00 */
[----:B------:R-:W-:Y:S01]  /*1240*/  BSSY.RECONVERGENT B1, `(.L_x_25) ;  /* 0x0000035000017945 */ /* 0x000fe20003800200 */
[----:B--2---:R-:W-:-:S02]  /*1250*/  @P0 SHF.R.U64 R26, R8, 0x1, R9 ;  /* 0x00000001081a0819 */ /* 0x004fc40000001209 */
[----:B------:R-:W-:Y:S02]  /*1260*/  @P0 SHF.R.U32.HI R30, RZ, 0x1, R9 ;  /* 0x00000001ff1e0819 */ /* 0x000fe40000011609 */
[----:B------:R-:W-:Y:S02]  /*1270*/  @P0 LOP3.LUT R9, R27, 0x3f, RZ, 0x3c, !PT ;  /* 0x0000003f1b090812 */ /* 0x000fe400078e3cff */
[----:B---3--:R-:W-:Y:S02]  /*1280*/  @P0 SHF.L.U32 R25, R6, R27, RZ ;  /* 0x0000001b06190219 */ /* 0x008fe400000006ff */
[----:B------:R-:W-:Y:S02]  /*1290*/  @P0 SHF.R.U64 R26, R26, R9, R30 ;  /* 0x000000091a1a0219 */ /* 0x000fe4000000121e */
[--C-:B------:R-:W-:Y:S02]  /*12a0*/  @P0 SHF.R.U32.HI R8, RZ, 0x1, R7.reuse ;  /* 0x00000001ff080819 */ /* 0x100fe40000011607 */
[----:B------:R-:W-:-:S02]  /*12b0*/  @P0 SHF.R.U64 R10, R6, 0x1, R7 ;  /* 0x00000001060a0819 */ /* 0x000fc40000001207 */
[----:B------:R-:W-:Y:S02]  /*12c0*/  @P0 SHF.L.U64.HI R19, R6, R27, R7 ;  /* 0x0000001b06130219 */ /* 0x000fe40000010207 */
[----:B------:R-:W-:Y:S02]  /*12d0*/  @P0 SHF.R.U32.HI R30, RZ, R9, R30 ;  /* 0x00000009ff1e0219 */ /* 0x000fe4000001161e */
[----:B------:R-:W-:Y:S02]  /*12e0*/  @P0 LOP3.LUT R6, R25, R26, RZ, 0xfc, !PT ;  /* 0x0000001a19060212 */ /* 0x000fe400078efcff */
[----:B0-----:R-:W-:Y:S02]  /*12f0*/  @P0 SHF.L.U32 R28, R4, R27, RZ ;  /* 0x0000001b041c0219 */ /* 0x001fe400000006ff */
        /* <DEDUP_REMOVED lines=41> */
.L_x_26:
[----:B------:R-:W-:Y:S05]  /*1590*/  BSYNC.RECONVERGENT B1 ;  /* 0x0000000000017941 */ /* 0x000fea0003800200 */
.L_x_25:
        /* <DEDUP_REMOVED lines=36> */
.L_x_20:
[----:B------:R-:W-:Y:S02]  /*17e0*/  IMAD.MOV.U32 R25, RZ, RZ, 0x0 ;  /* 0x00000000ff197424 */ /* 0x000fe400078e00ff */
[----:B------:R-:W-:Y:S02]  /*17f0*/  IMAD.MOV.U32 R19, RZ, RZ, R4 ;  /* 0x000000ffff137224 */ /* 0x000fe400078e0004 */
[----:B------:R-:W-:Y:S01]  /*1800*/  IMAD.MOV.U32 R7, RZ, RZ, R11 ;  /* 0x000000ffff077224 */ /* 0x000fe200078e000b */
[----:B------:R-:W-:Y:S06]  /*1810*/  RET.REL.NODEC R24 `(kick_drift_up_turns) ;  /* 0xffffffe418f87950 */ /* 0x000fec0003c3ffff */
.L_x_27:
        /* <DEDUP_REMOVED lines=14> */
.L_x_79:


//--------------------- .text.kick_drift_down_simultaneously --------------------------
	.section	.text.kick_drift_down_simultaneously,"ax",@progbits
	.align	128
        .global         kick_drift_down_simultaneously
        .type           kick_drift_down_simultaneously,@function
        .size           kick_drift_down_simultaneously,(.L_x_80 - kick_drift_down_simultaneously)
        .other          kick_drift_down_simultaneously,@"STO_CUDA_ENTRY STV_DEFAULT"
kick_drift_down_simultaneously:
.text.kick_drift_down_simultaneously:
        /* <DEDUP_REMOVED lines=9> */
[----:B------:R-:W0:Y:S01]  /*0090*/  LDC.64 R2, c[0x0][0x380] ;  /* 0x0000e000ff027b82 */ /* 0x000e220000000a00 */
[----:B------:R-:W1:Y:S01]  /*00a0*/  LDCU.64 UR4, c[0x0][0x358] ;  /* 0x00006b00ff0477ac */ /* 0x000e620008000a00 */
[----:B------:R-:W2:Y:S01]  /*00b0*/  LDCU.64 UR6, c[0x0][0x3a8] ;  /* 0x00007500ff0677ac */ /* 0x000ea20008000a00 */
[----:B0-----:R-:W-:-:S05]  /*00c0*/  IMAD.WIDE R2, R0, 0x8, R2 ;  /* 0x0000000800027825 */ /* 0x001fca00078e0202 */
[----:B-1----:R-:W2:Y:S01]  /*00d0*/  LDG.E.64 R4, desc[UR4][R2.64] ;  /* 0x0000000402047981 */ /* 0x002ea2000c1e1b00 */
[----:B------:R-:W-:Y:S01]  /*00e0*/  BSSY.RECONVERGENT B0, `(.L_x_28) ;  /* 0x000001d000007945 */ /* 0x000fe20003800200 */
[----:B--2---:R-:W-:-:S08]  /*00f0*/  DADD R6, R4, UR6 ;  /* 0x0000000604067e29 */ /* 0x004fd00008000000 */
        /* <DEDUP_REMOVED lines=23> */
[----:B------:R-:W-:Y:S05]  /*0270*/  CALL.REL.NOINC `($kick_drift_down_simultaneously$__internal_trig_reduction_slowpathd) ;  /* 0x0000000400b07944 */ /* 0x000fea0003c00000 */
[----:B------:R-:W-:Y:S02]  /*0280*/  IMAD.MOV.U32 R20, RZ, RZ, R8 ;  /* 0x000000ffff147224 */ /* 0x000fe400078e0008 */
[----:B------:R-:W-:Y:S02]  /*0290*/  IMAD.MOV.U32 R22, RZ, RZ, R12 ;  /* 0x000000ffff167224 */ /* 0x000fe400078e000c */
[----:B------:R-:W-:-:S07]  /*02a0*/  IMAD.MOV.U32 R23, RZ, RZ, R13 ;  /* 0x000000ffff177224 */ /* 0x000fce00078e000d */
.L_x_29:
[----:B------:R-:W-:Y:S05]  /*02b0*/  BSYNC.RECONVERGENT B0 ;  /* 0x0000000000007941 */ /* 0x000fea0003800200 */
.L_x_28:
[----:B------:R-:W0:Y:S01]  /*02c0*/  LDCU.64 UR6, c[0x4][0x8] ;  /* 0x01000100ff0677ac */ /* 0x000e220008000a00 */
[C---:B------:R-:W-:Y:S01]  /*02d0*/  IMAD.SHL.U32 R8, R20.reuse, 0x40, RZ ;  /* 0x0000004014087824 */ /* 0x040fe200078e00ff */
[----:B------:R-:W-:Y:S01]  /*02e0*/  LOP3.LUT R21, R20, 0x1, RZ, 0xc0, !PT ;  /* 0x0000000114157812 */ /* 0x000fe200078ec0ff */
[----:B------:R-:W-:Y:S01]  /*02f0*/  IMAD.MOV.U32 R26, RZ, RZ, 0x20fd8164 ;  /* 0x20fd8164ff1a7424 */ /* 0x000fe200078e00ff */
[----:B------:R-:W-:Y:S01]  /*0300*/  DMUL R24, R22, R22 ;  /* 0x0000001616187228 */ /* 0x000fe20000000000 */
[----:B------:R-:W1:Y:S01]  /*0310*/  LDCU.128 UR8, c[0x0][0x3b0] ;  /* 0x00007600ff0877ac */ /* 0x000e620008000c00 */
[----:B------:R-:W-:-:S04]  /*0320*/  LOP3.LUT R8, R8, 0x40, RZ, 0xc0, !PT ;  /* 0x0000004008087812 */ /* 0x000fc800078ec0ff */
[----:B0-----:R-:W-:-:S05]  /*0330*/  IADD3 R28, P0, PT, R8, UR6, RZ ;  /* 0x00000006081c7c10 */ /* 0x001fca000ff1e0ff */
[----:B------:R-:W-:Y:S01]  /*0340*/  IMAD.X R29, RZ, RZ, UR7, P0 ;  /* 0x00000007ff1d7e24 */ /* 0x000fe200080e06ff */
[----:B------:R-:W0:Y:S04]  /*0350*/  LDCU.64 UR6, c[0x0][0x398] ;  /* 0x00007300ff0677ac */ /* 0x000e280008000a00 */
[----:B------:R-:W2:Y:S04]  /*0360*/  LDG.E.128.CONSTANT R8, desc[UR4][R28.64] ;  /* 0x000000041c087981 */ /* 0x000ea8000c1e9d00 */
[----:B------:R-:W3:Y:S04]  /*0370*/  LDG.E.128.CONSTANT R12, desc[UR4][R28.64+0x10] ;  /* 0x000010041c0c7981 */ /* 0x000ee8000c1e9d00 */
[----:B------:R-:W4:Y:S01]  /*0380*/  LDG.E.128.CONSTANT R16, desc[UR4][R28.64+0x20] ;  /* 0x000020041c107981 */ /* 0x000f22000c1e9d00 */
[----:B------:R-:W-:Y:S01]  /*0390*/  ISETP.NE.U32.AND P0, PT, R21, 0x1, PT ;  /* 0x000000011500780c */ /* 0x000fe20003f05070 */
[----:B------:R-:W-:Y:S01]  /*03a0*/  IMAD.MOV.U32 R21, RZ, RZ, 0x3da8ff83 ;  /* 0x3da8ff83ff157424 */ /* 0x000fe200078e00ff */
[----:B------:R-:W-:Y:S02]  /*03b0*/  BSSY.RECONVERGENT B0, `(.L_x_30) ;  /* 0x000002e000007945 */ /* 0x000fe40003800200 */
[----:B------:R-:W-:-:S02]  /*03c0*/  FSEL R26, R26, -8.06006814911005101289e+34, !P0 ;  /* 0xf9785eba1a1a7808 */ /* 0x000fc40004000000 */
[----:B------:R-:W-:-:S06]  /*03d0*/  FSEL R27, -R21, 0.11223486810922622681, !P0 ;  /* 0x3de5db65151b7808 */ /* 0x000fcc0004000100 */
[----:B--2---:R-:W-:-:S08]  /*03e0*/  DFMA R8, R24, R26, R8 ;  /* 0x0000001a1808722b */ /* 0x004fd00000000008 */
[----:B------:R-:W-:-:S08]  /*03f0*/  DFMA R8, R24, R8, R10 ;  /* 0x000000081808722b */ /* 0x000fd0000000000a */
[----:B---3--:R-:W-:-:S08]  /*0400*/  DFMA R8, R24, R8, R12 ;  /* 0x000000081808722b */ /* 0x008fd0000000000c */
[----:B------:R-:W-:-:S08]  /*0410*/  DFMA R8, R24, R8, R14 ;  /* 0x000000081808722b */ /* 0x000fd0000000000e */
[----:B----4-:R-:W-:-:S08]  /*0420*/  DFMA R8, R24, R8, R16 ;  /* 0x000000081808722b */ /* 0x010fd00000000010 */
[----:B------:R-:W-:-:S08]  /*0430*/  DFMA R8, R24, R8, R18 ;  /* 0x000000081808722b */ /* 0x000fd00000000012 */
[----:B------:R-:W-:Y:S02]  /*0440*/  DFMA R22, R8, R22, R22 ;  /* 0x000000160816722b */ /* 0x000fe40000000016 */
[----:B------:R-:W-:Y:S02]  /*0450*/  DFMA R24, R24, R8, 1 ;  /* 0x3ff000001818742b */ /* 0x000fe40000000008 */
[----:B-1----:R-:W-:-:S08]  /*0460*/  DADD R8, R6, -UR8 ;  /* 0x8000000806087e29 */ /* 0x002fd00008000000 */
[----:B------:R-:W-:Y:S01]  /*0470*/  FSEL R10, R24, R22, !P0 ;  /* 0x00000016180a7208 */ /* 0x000fe20004000000 */
[----:B------:R-:W-:Y:S01]  /*0480*/  DMUL R8, R8, UR10 ;  /* 0x0000000a08087c28 */ /* 0x000fe20008000000 */
[----:B------:R-:W-:Y:S02]  /*0490*/  FSEL R11, R25, R23, !P0 ;  /* 0x00000017190b7208 */ /* 0x000fe40004000000 */
[----:B------:R-:W-:-:S04]  /*04a0*/  LOP3.LUT P0, RZ, R20, 0x2, RZ, 0xc0, !PT ;  /* 0x0000000214ff7812 */ /* 0x000fc8000780c0ff */
[----:B------:R-:W-:Y:S02]  /*04b0*/  DADD R6, RZ, -R10 ;  /* 0x00000000ff067229 */ /* 0x000fe4000000080a */
[----:B------:R-:W-:-:S08]  /*04c0*/  DSETP.NEU.AND P1, PT, |R8|, +INF , PT ;  /* 0x7ff000000800742a */ /* 0x000fd00003f2d200 */
[----:B------:R-:W-:Y:S02]  /*04d0*/  FSEL R6, R10, R6, !P0 ;  /* 0x000000060a067208 */ /* 0x000fe40004000000 */
[----:B------:R-:W-:-:S04]  /*04e0*/  FSEL R7, R11, R7, !P0 ;  /* 0x000000070b077208 */ /* 0x000fc80004000000 */
[----:B------:R-:W-:Y:S01]  /*04f0*/  @!P1 DMUL R20, RZ, R8 ;  /* 0x00000008ff149228 */ /* 0x000fe20000000000 */
[----:B------:R-:W-:Y:S01]  /*0500*/  @!P1 IMAD.MOV.U32 R22, RZ, RZ, RZ ;  /* 0x000000ffff169224 */ /* 0x000fe200078e00ff */
[----:B0-----:R-:W-:Y:S01]  /*0510*/  DMUL R6, R6, UR6 ;  /* 0x0000000606067c28 */ /* 0x001fe20008000000 */
[----:B------:R-:W-:Y:S10]  /*0520*/  @!P1 BRA `(.L_x_31) ;  /* 0x0000000000589947 */ /* 0x000ff40003800000 */
        /* <DEDUP_REMOVED lines=18> */
[----:B------:R-:W-:Y:S05]  /*0650*/  CALL.REL.NOINC `($kick_drift_down_simultaneously$__internal_trig_reduction_slowpathd) ;  /* 0x0000000000b87944 */ /* 0x000fea0003c00000 */
[----:B------:R-:W-:Y:S02]  /*0660*/  IMAD.MOV.U32 R22, RZ, RZ, R8 ;  /* 0x000000ffff167224 */ /* 0x000fe400078e0008 */
[----:B------:R-:W-:Y:S02]  /*0670*/  IMAD.MOV.U32 R20, RZ, RZ, R12 ;  /* 0x000000ffff147224 */ /* 0x000fe400078e000c */
[----:B------:R-:W-:-:S07]  /*0680*/  IMAD.MOV.U32 R21, RZ, RZ, R13 ;  /* 0x000000ffff157224 */ /* 0x000fce00078e000d */
.L_x_31:
[----:B------:R-:W-:Y:S05]  /*0690*/  BSYNC.RECONVERGENT B0 ;  /* 0x0000000000007941 */ /* 0x000fea0003800200 */
.L_x_30:
[----:B------:R-:W0:Y:S01]  /*06a0*/  LDCU.64 UR6, c[0x4][0x8] ;  /* 0x01000100ff0677ac */ /* 0x000e220008000a00 */
[C---:B------:R-:W-:Y:S01]  /*06b0*/  IMAD.SHL.U32 R8, R22.reuse, 0x40, RZ ;  /* 0x0000004016087824 */ /* 0x040fe200078e00ff */
[----:B------:R-:W-:Y:S01]  /*06c0*/  LOP3.LUT R23, R22, 0x1, RZ, 0xc0, !PT ;  /* 0x0000000116177812 */ /* 0x000fe200078ec0ff */
[----:B------:R-:W-:Y:S01]  /*06d0*/  IMAD.MOV.U32 R26, RZ, RZ, 0x20fd8164 ;  /* 0x20fd8164ff1a7424 */ /* 0x000fe200078e00ff */
[----:B------:R-:W-:Y:S01]  /*06e0*/  DMUL R24, R20, R20 ;  /* 0x0000001414187228 */ /* 0x000fe20000000000 */
[----:B------:R-:W1:Y:S01]  /*06f0*/  LDCU.64 UR8, c[0x0][0x3c8] ;  /* 0x00007900ff0877ac */ /* 0x000e620008000a00 */
        /* <DEDUP_REMOVED lines=8> */
[----:B------:R-:W-:-:S03]  /*0780*/  IMAD.MOV.U32 R23, RZ, RZ, 0x3da8ff83 ;  /* 0x3da8ff83ff177424 */ /* 0x000fc600078e00ff */
[----:B------:R-:W-:Y:S02]  /*0790*/  FSEL R26, R26, -8.06006814911005101289e+34, !P0 ;  /* 0xf9785eba1a1a7808 */ /* 0x000fe40004000000 */
[----:B------:R-:W-:-:S06]  /*07a0*/  FSEL R27, -R23, 0.11223486810922622681, !P0 ;  /* 0x3de5db65171b7808 */ /* 0x000fcc0004000100 */
[C---:B--2---:R-:W-:Y:S01]  /*07b0*/  DFMA R26, R24.reuse, R26, R8 ;  /* 0x0000001a181a722b */ /* 0x044fe20000000008 */
[----:B------:R-:W2:Y:S07]  /*07c0*/  LDC.64 R8, c[0x0][0x388] ;  /* 0x0000e200ff087b82 */ /* 0x000eae0000000a00 */
[----:B------:R-:W-:Y:S01]  /*07d0*/  DFMA R26, R24, R26, R10 ;  /* 0x0000001a181a722b */ /* 0x000fe2000000000a */
[----:B--2---:R-:W-:-:S05]  /*07e0*/  IMAD.WIDE R8, R0, 0x8, R8 ;  /* 0x0000000800087825 */ /* 0x004fca00078e0208 */
[----:B------:R-:W2:Y:S02]  /*07f0*/  LDG.E.64 R10, desc[UR4][R8.64] ;  /* 0x00000004080a7981 */ /* 0x000ea4000c1e1b00 */
[----:B---3--:R-:W-:-:S08]  /*0800*/  DFMA R12, R24, R26, R12 ;  /* 0x0000001a180c722b */ /* 0x008fd0000000000c */
[----:B------:R-:W-:-:S08]  /*0810*/  DFMA R12, R24, R12, R14 ;  /* 0x0000000c180c722b */ /* 0x000fd0000000000e */
[----:B----4-:R-:W-:-:S08]  /*0820*/  DFMA R12, R24, R12, R16 ;  /* 0x0000000c180c722b */ /* 0x010fd00000000010 */
[----:B------:R-:W-:-:S08]  /*0830*/  DFMA R12, R24, R12, R18 ;  /* 0x0000000c180c722b */ /* 0x000fd00000000012 */
[----:B------:R-:W-:Y:S02]  /*0840*/  DFMA R20, R12, R20, R20 ;  /* 0x000000140c14722b */ /* 0x000fe40000000014 */
[----:B------:R-:W-:-:S10]  /*0850*/  DFMA R12, R24, R12, 1 ;  /* 0x3ff00000180c742b */ /* 0x000fd4000000000c */
[----:B------:R-:W-:Y:S02]  /*0860*/  FSEL R14, R12, R20, !P0 ;  /* 0x000000140c0e7208 */ /* 0x000fe40004000000 */
[----:B------:R-:W-:Y:S02]  /*0870*/  FSEL R15, R13, R21, !P0 ;  /* 0x000000150d0f7208 */ /* 0x000fe40004000000 */
[----:B------:R-:W-:-:S04]  /*0880*/  LOP3.LUT P0, RZ, R22, 0x2, RZ, 0xc0, !PT ;  /* 0x0000000216ff7812 */ /* 0x000fc8000780c0ff */
[----:B------:R-:W-:-:S10]  /*0890*/  DADD R12, RZ, -R14 ;  /* 0x00000000ff0c7229 */ /* 0x000fd4000000080e */
[----:B------:R-:W-:Y:S02]  /*08a0*/  FSEL R12, R14, R12, !P0 ;  /* 0x0000000c0e0c7208 */ /* 0x000fe40004000000 */
[----:B------:R-:W-:-:S06]  /*08b0*/  FSEL R13, R15, R13, !P0 ;  /* 0x0000000d0f0d7208 */ /* 0x000fcc0004000000 */
[----:B0-----:R-:W-:Y:S01]  /*08c0*/  DFMA R6, R12, UR6, R6 ;  /* 0x000000060c067c2b */ /* 0x001fe20008000006 */
[----:B------:R-:W0:Y:S07]  /*08d0*/  LDCU.64 UR6, c[0x0][0x390] ;  /* 0x00007200ff0677ac */ /* 0x000e2e0008000a00 */
[----:B-1----:R-:W-:-:S08]  /*08e0*/  DADD R6, R6, -UR8 ;  /* 0x8000000806067e29 */ /* 0x002fd00008000000 */
[----:B--2---:R-:W-:-:S07]  /*08f0*/  DADD R6, -R6, R10 ;  /* 0x0000000006067229 */ /* 0x004fce000000010a */
[----:B------:R-:W-:Y:S01]  /*0900*/  STG.E.64 desc[UR4][R8.64], R6 ;  /* 0x0000000608007986 */ /* 0x000fe2000c101b04 */
[----:B0-----:R-:W-:-:S07]  /*0910*/  DFMA R4, R6, UR6, R4 ;  /* 0x0000000606047c2b */ /* 0x001fce0008000004 */
[----:B------:R-:W-:Y:S01]  /*0920*/  STG.E.64 desc[UR4][R2.64], R4 ;  /* 0x0000000402007986 */ /* 0x000fe2000c101b04 */
[----:B------:R-:W-:Y:S05]  /*0930*/  EXIT ;  /* 0x000000000000794d */ /* 0x000fea0003800000 */
        .type           $kick_drift_down_simultaneously$__internal_trig_reduction_slowpathd,@function
        .size           $kick_drift_down_simultaneously$__internal_trig_reduction_slowpathd,(.L_x_80 - $kick_drift_down_simultaneously$__internal_trig_reduction_slowpathd)
$kick_drift_down_simultaneously$__internal_trig_reduction_slowpathd:
[--C-:B------:R-:W-:Y:S01]  /*0940*/  SHF.R.U32.HI R16, RZ, 0x14, R21.reuse ;  /* 0x00000014ff107819 */ /* 0x100fe20000011615 */
[----:B------:R-:W-:Y:S02]  /*0950*/  IMAD.MOV.U32 R12, RZ, RZ, R8 ;  /* 0x000000ffff0c7224 */ /* 0x000fe400078e0008 */
[----:B------:R-:W-:Y:S01]  /*0960*/  IMAD.MOV.U32 R13, RZ, RZ, R21 ;  /* 0x000000ffff0d7224 */ /* 0x000fe200078e0015 */
[----:B------:R-:W-:Y:S01]  /*0970*/  LOP3.LUT R9, R16, 0x7ff, RZ, 0xc0, !PT ;  /* 0x000007ff10097812 */ /* 0x000fe200078ec0ff */
[----:B------:R-:W-:-:S03]  /*0980*/  IMAD.MOV.U32 R8, RZ, RZ, RZ ;  /* 0x000000ffff087224 */ /* 0x000fc600078e00ff */
        /* <DEDUP_REMOVED lines=14> */
[----:B------:R-:W-:Y:S01]  /*0a70*/  BSSY.RECONVERGENT B2, `(.L_x_35) ;  /* 0x0000022000027945 */ /* 0x000fe20003800200 */
[----:B------:R-:W-:Y:S01]  /*0a80*/  IMAD.SHL.U32 R17, R12, 0x800, RZ ;  /* 0x000008000c117824 */ /* 0x000fe200078e00ff */
[----:B------:R-:W-:Y:S01]  /*0a90*/  IADD3 R20, PT, PT, RZ, -R19, -R14 ;  /* 0x80000013ff147210 */ /* 0x000fe20007ffe80e */
[----:B------:R-:W-:Y:S01]  /*0aa0*/  IMAD.MOV.U32 R22, RZ, RZ, RZ ;  /* 0x000000ffff167224 */ /* 0x000fe200078e00ff */
[----:B------:R-:W-:Y:S02]  /*0ab0*/  CS2R R10, SRZ ;  /* 0x00000000000a7805 */ /* 0x000fe4000001ff00 */
[----:B------:R-:W-:-:S07]  /*0ac0*/  LOP3.LUT R23, R23, 0x80000000, RZ, 0xfc, !PT ;  /* 0x8000000017177812 */ /* 0x000fce00078efcff */
.L_x_36:
[----:B------:R-:W1:Y:S01]  /*0ad0*/  LDC.64 R12, c[0x4][RZ] ;  /* 0x01000000ff0c7b82 */ /* 0x000e620000000a00 */
[----:B0-----:R-:W-:Y:S02]  /*0ae0*/  R2UR UR6, R8 ;  /* 0x00000000080672ca */ /* 0x001fe400000e0000 */
[----:B------:R-:W-:Y:S01]  /*0af0*/  R2UR UR7, R9 ;  /* 0x00000000090772ca */ /* 0x000fe200000e0000 */
[----:B-1----:R-:W-:-:S12]  /*0b00*/  IMAD.WIDE R12, R15, 0x8, R12 ;  /* 0x000000080f0c7825 */ /* 0x002fd800078e020c */
[----:B------:R-:W2:Y:S01]  /*0b10*/  LDG.E.64.CONSTANT R12, desc[UR6][R12.64] ;  /* 0x000000060c0c7981 */ /* 0x000ea2000c1e9b00 */
[----:B------:R-:W-:Y:S02]  /*0b20*/  VIADD R20, R20, 0x1 ;  /* 0x0000000114147836 */ /* 0x000fe40000000000 */
[----:B------:R-:W-:Y:S02]  /*0b30*/  VIADD R15, R15, 0x1 ;  /* 0x000000010f0f7836 */ /* 0x000fe40000000000 */
[----:B--2---:R-:W-:-:S04]  /*0b40*/  IMAD.WIDE.U32 R10, P2, R12, R17, R10 ;  /* 0x000000110c0a7225 */ /* 0x004fc8000784000a */
[----:B------:R-:W-:Y:S02]  /*0b50*/  IMAD R25, R12, R23, RZ ;  /* 0x000000170c197224 */ /* 0x000fe400078e02ff */
[CC--:B------:R-:W-:Y:S02]  /*0b60*/  IMAD R24, R13.reuse, R17.reuse, RZ ;  /* 0x000000110d187224 */ /* 0x0c0fe400078e02ff */
[----:B------:R-:W-:Y:S01]  /*0b70*/  IMAD.HI.U32 R27, R13, R17, RZ ;  /* 0x000000110d1b7227 */ /* 0x000fe200078e00ff */
[----:B------:R-:W-:-:S03]  /*0b80*/  IADD3 R11, P0, PT, R25, R11, RZ ;  /* 0x0000000b190b7210 */ /* 0x000fc60007f1e0ff */
[----:B------:R-:W-:Y:S01]  /*0b90*/  IMAD R25, R22, 0x8, R1 ;  /* 0x0000000816197824 */ /* 0x000fe200078e0201 */
[----:B------:R-:W-:Y:S01]  /*0ba0*/  IADD3 R11, P1, PT, R24, R11, RZ ;  /* 0x0000000b180b7210 */ /* 0x000fe20007f3e0ff */
[----:B------:R-:W-:-:S04]  /*0bb0*/  IMAD.HI.U32 R24, R12, R23, RZ ;  /* 0x000000170c187227 */ /* 0x000fc800078e00ff */
[----:B------:R-:W-:Y:S01]  /*0bc0*/  IMAD.X R24, RZ, RZ, R24, P2 ;  /* 0x000000ffff187224 */ /* 0x000fe200010e0618 */
[----:B------:R0:W-:Y:S01]  /*0bd0*/  STL.64 [R25], R10 ;  /* 0x0000000a19007387 */ /* 0x0001e20000100a00 */
[----:B------:R-:W-:-:S03]  /*0be0*/  IMAD.HI.U32 R12, R13, R23, RZ ;  /* 0x000000170d0c7227 */ /* 0x000fc600078e00ff */
[----:B------:R-:W-:Y:S01]  /*0bf0*/  IADD3.X R24, P0, PT, R27, R24, RZ, P0, !PT ;  /* 0x000000181b187210 */ /* 0x000fe2000071e4ff */
[----:B------:R-:W-:Y:S02]  /*0c00*/  IMAD R13, R13, R23, RZ ;  /* 0x000000170d0d7224 */ /* 0x000fe400078e02ff */
[----:B------:R-:W-:Y:S02]  /*0c10*/  VIADD R22, R22, 0x1 ;  /* 0x0000000116167836 */ /* 0x000fe40000000000 */
[----:B------:R-:W-:Y:S01]  /*0c20*/  IMAD.X R12, RZ, RZ, R12, P0 ;  /* 0x000000ffff0c7224 */ /* 0x000fe200000e060c */
[----:B------:R-:W-:Y:S02]  /*0c30*/  ISETP.NE.AND P0, PT, R20, -0xf, PT ;  /* 0xfffffff11400780c */ /* 0x000fe40003f05270 */
[----:B------:R-:W-:-:S05]  /*0c40*/  IADD3.X R24, P1, PT, R13, R24, RZ, P1, !PT ;  /* 0x000000180d187210 */ /* 0x000fca0000f3e4ff */
[----:B------:R-:W-:Y:S02]  /*0c50*/  IMAD.X R13, RZ, RZ, R12, P1 ;  /* 0x000000ffff0d7224 */ /* 0x000fe400008e060c */
[----:B0-----:R-:W-:Y:S02]  /*0c60*/  IMAD.MOV.U32 R10, RZ, RZ, R24 ;  /* 0x000000ffff0a7224 */ /* 0x001fe400078e0018 */
[----:B------:R-:W-:Y:S02]  /*0c70*/  IMAD.MOV.U32 R11, RZ, RZ, R13 ;  /* 0x000000ffff0b7224 */ /* 0x000fe400078e000d */
[----:B------:R-:W-:Y:S05]  /*0c80*/  @P0 BRA `(.L_x_36) ;  /* 0xfffffffc00900947 */ /* 0x000fea000383ffff */
[----:B------:R-:W-:Y:S05]  /*0c90*/  BSYNC.RECONVERGENT B2 ;  /* 0x0000000000027941 */ /* 0x000fea0003800200 */
.L_x_35:
[----:B------:R-:W-:-:S07]  /*0ca0*/  IMAD.MOV.U32 R15, RZ, RZ, R14 ;  /* 0x000000ffff0f7224 */ /* 0x000fce00078e000e */
.L_x_34:
[----:B------:R-:W-:Y:S05]  /*0cb0*/  BSYNC.RECONVERGENT B1 ;  /* 0x0000000000017941 */ /* 0x000fea0003800200 */
.L_x_33:
[----:B------:R-:W-:Y:S01]  /*0cc0*/  LOP3.LUT P0, R27, R16, 0x3f, RZ, 0xc0, !PT ;  /* 0x0000003f101b7812 */ /* 0x000fe2000780c0ff */
[----:B------:R-:W-:-:S04]  /*0cd0*/  IMAD.IADD R8, R19, 0x1, R15 ;  /* 0x0000000113087824 */ /* 0x000fc800078e020f */
[----:B------:R-:W-:-:S05]  /*0ce0*/  IMAD.U32 R29, R8, 0x8, R1 ;  /* 0x00000008081d7824 */ /* 0x000fca00078e0001 */
[----:B------:R0:W-:Y:S04]  /*0cf0*/  STL.64 [R29+-0x78], R10 ;  /* 0xffff880a1d007387 */ /* 0x0001e80000100a00 */
[----:B------:R-:W2:Y:S04]  /*0d00*/  @P0 LDL.64 R16, [R1+0x8] ;  /* 0x0000080001100983 */ /* 0x000ea80000100a00 */
[----:B------:R-:W3:Y:S04]  /*0d10*/  LDL.64 R12, [R1+0x10] ;  /* 0x00001000010c7983 */ /* 0x000ee80000100a00 */
[----:B------:R-:W4:Y:S01]  /*0d20*/  LDL.64 R8, [R1+0x18] ;  /* 0x0000180001087983 */ /* 0x000f220000100a00 */
[----:B------:R-:W-:Y:S01]  /*0d30*/  @P0 LOP3.LUT R14, R27, 0x3f, RZ, 0x3c, !PT ;  /* 0x0000003f1b0e0812 */ /* 0x000fe200078e3cff */
[----:B------:R-:W-:Y:S01]  /*0d40*/  BSSY.RECONVERGENT B1, `(.L_x_37) ;  /* 0x0000034000017945 */ /* 0x000fe20003800200 */
[----:B--2---:R-:W-:-:S02]  /*0d50*/  @P0 SHF.R.U64 R15, R16, 0x1, R17 ;  /* 0x00000001100f0819 */ /* 0x004fc40000001211 */
[----:B------:R-:W-:Y:S02]  /*0d60*/  @P0 SHF.R.U32.HI R17, RZ, 0x1, R17 ;  /* 0x00000001ff110819 */ /* 0x000fe40000011611 */
[CC--:B---3--:R-:W-:Y:S02]  /*0d70*/  @P0 SHF.L.U32 R19, R12.reuse, R27.reuse, RZ ;  /* 0x0000001b0c130219 */ /* 0x0c8fe400000006ff */
[----:B0-----:R-:W-:Y:S02]  /*0d80*/  @P0 SHF.R.U64 R10, R15, R14, R17 ;  /* 0x0000000e0f0a0219 */ /* 0x001fe40000001211 */
[--C-:B------:R-:W-:Y:S02]  /*0d90*/  @P0 SHF.R.U32.HI R25, RZ, 0x1, R13.reuse ;  /* 0x00000001ff190819 */ /* 0x100fe4000001160d */
[C-C-:B------:R-:W-:Y:S02]  /*0da0*/  @P0 SHF.R.U64 R23, R12.reuse, 0x1, R13.reuse ;  /* 0x000000010c170819 */ /* 0x140fe4000000120d */
[----:B------:R-:W-:-:S02]  /*0db0*/  @P0 SHF.L.U64.HI R16, R12, R27, R13 ;  /* 0x0000001b0c100219 */ /* 0x000fc4000001020d */
[----:B------:R-:W-:Y:S02]  /*0dc0*/  @P0 SHF.R.U32.HI R11, RZ, R14, R17 ;  /* 0x0000000eff0b0219 */ /* 0x000fe40000011611 */
[----:B------:R-:W-:Y:S02]  /*0dd0*/  @P0 LOP3.LUT R12, R19, R10, RZ, 0xfc, !PT ;  /* 0x0000000a130c0212 */ /* 0x000fe400078efcff */
[----:B----4-:R-:W-:Y:S02]  /*0de0*/  @P0 SHF.L.U32 R15, R8, R27, RZ ;  /* 0x0000001b080f0219 */ /* 0x010fe400000006ff */
[----:B------:R-:W-:Y:S02]  /*0df0*/  @P0 SHF.R.U64 R20, R23, R14, R25 ;  /* 0x0000000e17140219 */ /* 0x000fe40000001219 */
[----:B------:R-:W-:Y:S01]  /*0e00*/  @P0 LOP3.LUT R13, R16, R11, RZ, 0xfc, !PT ;  /* 0x0000000b100d0212 */ /* 0x000fe200078efcff */
[----:B------:R-:W-:Y:S01]  /*0e10*/  IMAD.SHL.U32 R11, R12, 0x4, RZ ;  /* 0x000000040c0b7824 */ /* 0x000fe200078e00ff */
[----:B------:R-:W-:-:S02]  /*0e20*/  @P0 SHF.L.U64.HI R27, R8, R27, R9 ;  /* 0x0000001b081b0219 */ /* 0x000fc40000010209 */
[----:B------:R-:W-:Y:S02]  /*0e30*/  @P0 SHF.R.U32.HI R14, RZ, R14, R25 ;  /* 0x0000000eff0e0219 */ /* 0x000fe40000011619 */
[----:B------:R-:W-:Y:S02]  /*0e40*/  @P0 LOP3.LUT R8, R15, R20, RZ, 0xfc, !PT ;  /* 0x000000140f080212 */ /* 0x000fe400078efcff */
[----:B------:R-:W-:Y:S02]  /*0e50*/  SHF.L.U64.HI R12, R12, 0x2, R13 ;  /* 0x000000020c0c7819 */ /* 0x000fe4000001020d */
[----:B------:R-:W-:Y:S02]  /*0e60*/  @P0 LOP3.LUT R9, R27, R14, RZ, 0xfc, !PT ;  /* 0x0000000e1b090212 */ /* 0x000fe400078efcff */
[----:B------:R-:W-:Y:S02]  /*0e70*/  SHF.L.W.U32.HI R13, R13, 0x2, R8 ;  /* 0x000000020d0d7819 */ /* 0x000fe40000010e08 */
[----:B------:R-:W-:-:S02]  /*0e80*/  IADD3 RZ, P0, PT, RZ, -R11, RZ ;  /* 0x8000000bffff7210 */ /* 0x000fc40007f1e0ff */
[----:B------:R-:W-:Y:S02]  /*0e90*/  LOP3.LUT R10, RZ, R12, RZ, 0x33, !PT ;  /* 0x0000000cff0a7212 */ /* 0x000fe400078e33ff */
[----:B------:R-:W-:Y:S02]  /*0ea0*/  SHF.L.W.U32.HI R8, R8, 0x2, R9 ;  /* 0x0000000208087819 */ /* 0x000fe40000010e09 */
[----:B------:R-:W-:Y:S02]  /*0eb0*/  LOP3.LUT R14, RZ, R13, RZ, 0x33, !PT ;  /* 0x0000000dff0e7212 */ /* 0x000fe400078e33ff */
[----:B------:R-:W-:Y:S02]  /*0ec0*/  IADD3.X R17, P0, PT, RZ, R10, RZ, P0, !PT ;  /* 0x0000000aff117210 */ /* 0x000fe4000071e4ff */
[----:B------:R-:W-:Y:S02]  /*0ed0*/  LOP3.LUT R10, RZ, R8, RZ, 0x33, !PT ;  /* 0x00000008ff0a7212 */ /* 0x000fe400078e33ff */
[----:B------:R-:W-:-:S02]  /*0ee0*/  IADD3.X R14, P1, PT, RZ, R14, RZ, P0, !PT ;  /* 0x0000000eff0e7210 */ /* 0x000fc4000073e4ff */
        /* <DEDUP_REMOVED lines=25> */
.L_x_38:
[----:B------:R-:W-:Y:S05]  /*1080*/  BSYNC.RECONVERGENT B1 ;  /* 0x0000000000017941 */ /* 0x000fea0003800200 */
.L_x_37:
[----:B------:R-:W-:-:S04]  /*1090*/  IMAD.WIDE.U32 R16, R15, 0x2168c235, RZ ;  /* 0x2168c2350f107825 */ /* 0x000fc800078e00ff */
[----:B------:R-:W-:Y:S01]  /*10a0*/  IMAD.MOV.U32 R22, RZ, RZ, R17 ;  /* 0x000000ffff167224 */ /* 0x000fe200078e0011 */
[----:B------:R-:W-:Y:S01]  /*10b0*/  IADD3 RZ, P1, PT, R16, R16, RZ ;  /* 0x0000001010ff7210 */ /* 0x000fe20007f3e0ff */
[----:B------:R-:W-:Y:S02]  /*10c0*/  IMAD.MOV.U32 R23, RZ, RZ, RZ ;  /* 0x000000ffff177224 */ /* 0x000fe400078e00ff */
[----:B------:R-:W-:-:S04]  /*10d0*/  IMAD.HI.U32 R11, R10, -0x36f0255e, RZ ;  /* 0xc90fdaa20a0b7827 */ /* 0x000fc800078e00ff */
[----:B------:R-:W-:-:S04]  /*10e0*/  IMAD.WIDE.U32 R14, R15, -0x36f0255e, R22 ;  /* 0xc90fdaa20f0e7825 */ /* 0x000fc800078e0016 */
[C---:B------:R-:W-:Y:S02]  /*10f0*/  IMAD R17, R10.reuse, -0x36f0255e, RZ ;  /* 0xc90fdaa20a117824 */ /* 0x040fe400078e02ff */
[----:B------:R-:W-:-:S04]  /*1100*/  IMAD.WIDE.U32 R14, P2, R10, 0x2168c235, R14 ;  /* 0x2168c2350a0e7825 */ /* 0x000fc8000784000e */
[----:B------:R-:W-:Y:S01]  /*1110*/  IMAD.X R10, RZ, RZ, R11, P2 ;  /* 0x000000ffff0a7224 */ /* 0x000fe200010e060b */
[----:B------:R-:W-:Y:S02]  /*1120*/  IADD3 R11, P2, PT, R17, R15, RZ ;  /* 0x0000000f110b7210 */ /* 0x000fe40007f5e0ff */
[----:B------:R-:W-:Y:S02]  /*1130*/  IADD3.X RZ, P1, PT, R14, R14, RZ, P1, !PT ;  /* 0x0000000e0eff7210 */ /* 0x000fe40000f3e4ff */
        /* <DEDUP_REMOVED lines=25> */
.L_x_32:
[----:B------:R-:W-:-:S04]  /*12d0*/  IMAD.MOV.U32 R19, RZ, RZ, 0x0 ;  /* 0x00000000ff137424 */ /* 0x000fc800078e00ff */
[----:B------:R-:W-:Y:S05]  /*12e0*/  RET.REL.NODEC R18 `(kick_drift_down_simultaneously) ;  /* 0xffffffec12447950 */ /* 0x000fea0003c3ffff */
.L_x_39:
        /* <DEDUP_REMOVED lines=9> */
.L_x_80:


//--------------------- .text.kick_drift_up_simultaneously --------------------------
	.section	.text.kick_drift_up_simultaneously,"ax",@progbits
	.align	128
        .global         kick_drift_up_simultaneously
        .type           kick_drift_up_simultaneously,@function
        .size           kick_drift_up_simultaneously,(.L_x_81 - kick_drift_up_simultaneously)
        .other          kick_drift_up_simultaneously,@"STO_CUDA_ENTRY STV_DEFAULT"
kick_drift_up_simultaneously:
.text.kick_drift_up_simultaneously:
        /* <DEDUP_REMOVED lines=11> */
[----:B------:R-:W2:Y:S06]  /*00b0*/  LDCU.64 UR6, c[0x0][0x390] ;  /* 0x00007200ff0677ac */ /* 0x000eac0008000a00 */
[----:B------:R-:W3:Y:S01]  /*00c0*/  LDC.64 R4, c[0x0][0x380] ;  /* 0x0000e000ff047b82 */ /* 0x000ee20000000a00 */
[----:B------:R-:W4:Y:S01]  /*00d0*/  LDCU.64 UR8, c[0x0][0x3a8] ;  /* 0x00007500ff0877ac */ /* 0x000f220008000a00 */
[----:B0-----:R-:W-:-:S05]  /*00e0*/  IMAD.WIDE R8, R3, 0x8, R8 ;  /* 0x0000000803087825 */ /* 0x001fca00078e0208 */
[----:B-1----:R-:W2:Y:S01]  /*00f0*/  LDG.E.64 R10, desc[UR4][R8.64] ;  /* 0x00000004080a7981 */ /* 0x002ea2000c1e1b00 */
[----:B---3--:R-:W-:-:S05]  /*0100*/  IMAD.WIDE R4, R3, 0x8, R4 ;  /* 0x0000000803047825 */ /* 0x008fca00078e0204 */
[----:B------:R-:W2:Y:S01]  /*0110*/  LDG.E.64 R2, desc[UR4][R4.64] ;  /* 0x0000000404027981 */ /* 0x000ea2000c1e1b00 */
[----:B------:R-:W-:Y:S01]  /*0120*/  BSSY.RECONVERGENT B0, `(.L_x_40) ;  /* 0x000001f000007945 */ /* 0x000fe20003800200 */
[----:B--2---:R-:W-:-:S08]  /*0130*/  DFMA R6, -R10, UR6, R2 ;  /* 0x000000060a067c2b */ /* 0x004fd00008000102 */
[----:B----4-:R-:W-:Y:S01]  /*0140*/  DADD R16, R6, UR8 ;  /* 0x0000000806107e29 */ /* 0x010fe20008000000 */
[----:B------:R0:W-:Y:S07]  /*0150*/  STG.E.64 desc[UR4][R4.64], R6 ;  /* 0x0000000604007986 */ /* 0x0001ee000c101b04 */
[----:B------:R-:W-:-:S14]  /*0160*/  DSETP.NEU.AND P0, PT, |R16|, +INF , PT ;  /* 0x7ff000001000742a */ /* 0x000fdc0003f0d200 */
[----:B------:R-:W-:Y:S01]  /*0170*/  @!P0 DMUL R2, RZ, R16 ;  /* 0x00000010ff028228 */ /* 0x000fe20000000000 */
[----:B------:R-:W-:Y:S01]  /*0180*/  @!P0 IMAD.MOV.U32 R0, RZ, RZ, RZ ;  /* 0x000000ffff008224 */ /* 0x000fe200078e00ff */
[----:B0-----:R-:W-:Y:S09]  /*0190*/  @!P0 BRA `(.L_x_41) ;  /* 0x00000000005c8947 */ /* 0x001ff20003800000 */
        /* <DEDUP_REMOVED lines=19> */
[----:B------:R-:W-:Y:S05]  /*02d0*/  CALL.REL.NOINC `($kick_drift_up_simultaneously$__internal_trig_reduction_slowpathd) ;  /* 0x0000000400987944 */ /* 0x000fea0003c00000 */
[----:B------:R-:W-:Y:S02]  /*02e0*/  IMAD.MOV.U32 R0, RZ, RZ, R4 ;  /* 0x000000ffff007224 */ /* 0x000fe400078e0004 */
[----:B------:R-:W-:Y:S02]  /*02f0*/  IMAD.MOV.U32 R2, RZ, RZ, R6 ;  /* 0x000000ffff027224 */ /* 0x000fe400078e0006 */
[----:B------:R-:W-:-:S07]  /*0300*/  IMAD.MOV.U32 R3, RZ, RZ, R7 ;  /* 0x000000ffff037224 */ /* 0x000fce00078e0007 */
.L_x_41:
[----:B------:R-:W-:Y:S05]  /*0310*/  BSYNC.RECONVERGENT B0 ;  /* 0x0000000000007941 */ /* 0x000fea0003800200 */
.L_x_40:
[----:B------:R-:W0:Y:S01]  /*0320*/  LDCU.64 UR6, c[0x4][0x8] ;  /* 0x01000100ff0677ac */ /* 0x000e220008000a00 */
[C---:B------:R-:W-:Y:S01]  /*0330*/  IMAD.SHL.U32 R4, R0.reuse, 0x40, RZ ;  /* 0x0000004000047824 */ /* 0x040fe200078e00ff */
[----:B------:R-:W-:Y:S01]  /*0340*/  LOP3.LUT R18, R0, 0x1, RZ, 0xc0, !PT ;  /* 0x0000000100127812 */ /* 0x000fe200078ec0ff */
[----:B------:R-:W-:Y:S01]  /*0350*/  IMAD.MOV.U32 R26, RZ, RZ, 0x20fd8164 ;  /* 0x20fd8164ff1a7424 */ /* 0x000fe200078e00ff */
[----:B------:R-:W1:Y:S02]  /*0360*/  LDCU.128 UR8, c[0x0][0x3b0] ;  /* 0x00007600ff0877ac */ /* 0x000e640008000c00 */
[----:B------:R-:W-:-:S04]  /*0370*/  LOP3.LUT R4, R4, 0x40, RZ, 0xc0, !PT ;  /* 0x0000004004047812 */ /* 0x000fc800078ec0ff */
[----:B0-----:R-:W-:-:S05]  /*0380*/  IADD3 R24, P0, PT, R4, UR6, RZ ;  /* 0x0000000604187c10 */ /* 0x001fca000ff1e0ff */
[----:B------:R-:W-:Y:S01]  /*0390*/  IMAD.X R25, RZ, RZ, UR7, P0 ;  /* 0x00000007ff197e24 */ /* 0x000fe200080e06ff */
[----:B------:R-:W0:Y:S04]  /*03a0*/  LDCU.64 UR6, c[0x0][0x398] ;  /* 0x00007300ff0677ac */ /* 0x000e280008000a00 */
[----:B------:R-:W2:Y:S04]  /*03b0*/  LDG.E.128.CONSTANT R4, desc[UR4][R24.64] ;  /* 0x0000000418047981 */ /* 0x000ea8000c1e9d00 */
[----:B------:R-:W3:Y:S04]  /*03c0*/  LDG.E.128.CONSTANT R12, desc[UR4][R24.64+0x10] ;  /* 0x00001004180c7981 */ /* 0x000ee8000c1e9d00 */
[----:B------:R-:W4:Y:S01]  /*03d0*/  LDG.E.128.CONSTANT R20, desc[UR4][R24.64+0x20] ;  /* 0x0000200418147981 */ /* 0x000f22000c1e9d00 */
[----:B------:R-:W-:Y:S01]  /*03e0*/  IMAD.MOV.U32 R27, RZ, RZ, 0x3da8ff83 ;  /* 0x3da8ff83ff1b7424 */ /* 0x000fe200078e00ff */
[----:B------:R-:W-:Y:S01]  /*03f0*/  ISETP.NE.U32.AND P0, PT, R18, 0x1, PT ;  /* 0x000000011200780c */ /* 0x000fe20003f05070 */
[----:B------:R-:W-:Y:S01]  /*0400*/  DMUL R18, R2, R2 ;  /* 0x0000000202127228 */ /* 0x000fe20000000000 */
        /* <DEDUP_REMOVED lines=42> */
[----:B------:R-:W-:Y:S05]  /*06b0*/  CALL.REL.NOINC `($kick_drift_up_simultaneously$__internal_trig_reduction_slowpathd) ;  /* 0x0000000000a07944 */ /* 0x000fea0003c00000 */
[----:B------:R-:W-:Y:S02]  /*06c0*/  IMAD.MOV.U32 R0, RZ, RZ, R4 ;  /* 0x000000ffff007224 */ /* 0x000fe400078e0004 */
[----:B------:R-:W-:Y:S02]  /*06d0*/  IMAD.MOV.U32 R2, RZ, RZ, R6 ;  /* 0x000000ffff027224 */ /* 0x000fe400078e0006 */
[----:B------:R-:W-:-:S07]  /*06e0*/  IMAD.MOV.U32 R3, RZ, RZ, R7 ;  /* 0x000000ffff037224 */ /* 0x000fce00078e0007 */
.L_x_43:
[----:B------:R-:W-:Y:S05]  /*06f0*/  BSYNC.RECONVERGENT B0 ;  /* 0x0000000000007941 */ /* 0x000fea0003800200 */
.L_x_42:
[----:B------:R-:W0:Y:S01]  /*0700*/  LDCU.64 UR6, c[0x4][0x8] ;  /* 0x01000100ff0677ac */ /* 0x000e220008000a00 */
[C---:B------:R-:W-:Y:S01]  /*0710*/  IMAD.SHL.U32 R4, R0.reuse, 0x40, RZ ;  /* 0x0000004000047824 */ /* 0x040fe200078e00ff */
[----:B------:R-:W-:Y:S01]  /*0720*/  LOP3.LUT R18, R0, 0x1, RZ, 0xc0, !PT ;  /* 0x0000000100127812 */ /* 0x000fe200078ec0ff */
[----:B------:R-:W-:Y:S01]  /*0730*/  IMAD.MOV.U32 R26, RZ, RZ, 0x20fd8164 ;  /* 0x20fd8164ff1a7424 */ /* 0x000fe200078e00ff */
[----:B------:R-:W1:Y:S02]  /*0740*/  LDCU.64 UR8, c[0x0][0x3c8] ;  /* 0x00007900ff0877ac */ /* 0x000e640008000a00 */
        /* <DEDUP_REMOVED lines=9> */
[----:B------:R-:W-:-:S03]  /*07e0*/  DMUL R18, R2, R2 ;  /* 0x0000000202127228 */ /* 0x000fc60000000000 */
[----:B------:R-:W-:Y:S02]  /*07f0*/  FSEL R26, R26, -8.06006814911005101289e+34, !P0 ;  /* 0xf9785eba1a1a7808 */ /* 0x000fe40004000000 */
        /* <DEDUP_REMOVED lines=15> */
[----:B0-----:R-:W-:-:S08]  /*08f0*/  DFMA R16, R2, UR6, R16 ;  /* 0x0000000602107c2b */ /* 0x001fd00008000010 */
[----:B-1----:R-:W-:-:S08]  /*0900*/  DADD R16, R16, -UR8 ;  /* 0x8000000810107e29 */ /* 0x002fd00008000000 */
[----:B------:R-:W-:-:S07]  /*0910*/  DADD R16, R10, R16 ;  /* 0x000000000a107229 */ /* 0x000fce0000000010 */
[----:B------:R-:W-:Y:S01]  /*0920*/  STG.E.64 desc[UR4][R8.64], R16 ;  /* 0x0000001008007986 */ /* 0x000fe2000c101b04 */
[----:B------:R-:W-:Y:S05]  /*0930*/  EXIT ;  /* 0x000000000000794d */ /* 0x000fea0003800000 */
        .type           $kick_drift_up_simultaneously$__internal_trig_reduction_slowpathd,@function
        .size           $kick_drift_up_simultaneously$__internal_trig_reduction_slowpathd,(.L_x_81 - $kick_drift_up_simultaneously$__internal_trig_reduction_slowpathd)
$kick_drift_up_simultaneously$__internal_trig_reduction_slowpathd:
        /* <DEDUP_REMOVED lines=25> */
.L_x_48:
        /* <DEDUP_REMOVED lines=29> */
.L_x_47:
[----:B------:R-:W-:-:S07]  /*0ca0*/  IMAD.MOV.U32 R23, RZ, RZ, R5 ;  /* 0x000000ffff177224 */ /* 0x000fce00078e0005 */
.L_x_46:
[----:B------:R-:W-:Y:S05]  /*0cb0*/  BSYNC.RECONVERGENT B1 ;  /* 0x0000000000017941 */ /* 0x000fea0003800200 */
.L_x_45:
[----:B------:R-:W-:Y:S01]  /*0cc0*/  LOP3.LUT P0, R27, R2, 0x3f, RZ, 0xc0, !PT ;  /* 0x0000003f021b7812 */ /* 0x000fe2000780c0ff */
[----:B------:R-:W-:-:S04]  /*0cd0*/  IMAD.IADD R4, R4, 0x1, R23 ;  /* 0x0000000104047824 */ /* 0x000fc800078e0217 */
[----:B------:R-:W-:-:S05]  /*0ce0*/  IMAD.U32 R29, R4, 0x8, R1 ;  /* 0x00000008041d7824 */ /* 0x000fca00078e0001 */
[----:B------:R0:W-:Y:S04]  /*0cf0*/  STL.64 [R29+-0x78], R14 ;  /* 0xffff880e1d007387 */ /* 0x0001e80000100a00 */
[----:B------:R-:W2:Y:S04]  /*0d00*/  @P0 LDL.64 R18, [R1+0x8] ;  /* 0x0000080001120983 */ /* 0x000ea80000100a00 */
[----:B------:R-:W3:Y:S04]  /*0d10*/  LDL.64 R6, [R1+0x10] ;  /* 0x0000100001067983 */ /* 0x000ee80000100a00 */
[----:B------:R-:W0:Y:S01]  /*0d20*/  LDL.64 R4, [R1+0x18] ;  /* 0x0000180001047983 */ /* 0x000e220000100a00 */
[----:B------:R-:W-:Y:S01]  /*0d30*/  @P0 LOP3.LUT R2, R27, 0x3f, RZ, 0x3c, !PT ;  /* 0x0000003f1b020812 */ /* 0x000fe200078e3cff */
[----:B------:R-:W-:Y:S01]  /*0d40*/  BSSY.RECONVERGENT B1, `(.L_x_49) ;  /* 0x0000034000017945 */ /* 0x000fe20003800200 */
[----:B--2---:R-:W-:-:S02]  /*0d50*/  @P0 SHF.R.U64 R13, R18, 0x1, R19 ;  /* 0x00000001120d0819 */ /* 0x004fc40000001213 */
[----:B------:R-:W-:Y:S02]  /*0d60*/  @P0 SHF.R.U32.HI R19, RZ, 0x1, R19 ;  /* 0x00000001ff130819 */ /* 0x000fe40000011613 */
[CC--:B---3--:R-:W-:Y:S02]  /*0d70*/  @P0 SHF.L.U32 R21, R6.reuse, R27.reuse, RZ ;  /* 0x0000001b06150219 */ /* 0x0c8fe400000006ff */
[----:B------:R-:W-:Y:S02]  /*0d80*/  @P0 SHF.R.U64 R12, R13, R2, R19 ;  /* 0x000000020d0c0219 */ /* 0x000fe40000001213 */
[--C-:B------:R-:W-:Y:S02]  /*0d90*/  @P0 SHF.R.U32.HI R25, RZ, 0x1, R7.reuse ;  /* 0x00000001ff190819 */ /* 0x100fe40000011607 */
[C-C-:B------:R-:W-:Y:S02]  /*0da0*/  @P0 SHF.R.U64 R23, R6.reuse, 0x1, R7.reuse ;  /* 0x0000000106170819 */ /* 0x140fe40000001207 */
[----:B------:R-:W-:-:S02]  /*0db0*/  @P0 SHF.L.U64.HI R18, R6, R27, R7 ;  /* 0x0000001b06120219 */ /* 0x000fc40000010207 */
[----:B------:R-:W-:Y:S02]  /*0dc0*/  @P0 SHF.R.U32.HI R13, RZ, R2, R19 ;  /* 0x00000002ff0d0219 */ /* 0x000fe40000011613 */
[----:B------:R-:W-:Y:S02]  /*0dd0*/  @P0 LOP3.LUT R6, R21, R12, RZ, 0xfc, !PT ;  /* 0x0000000c15060212 */ /* 0x000fe400078efcff */
[----:B0-----:R-:W-:Y:S02]  /*0de0*/  @P0 SHF.L.U32 R14, R4, R27, RZ ;  /* 0x0000001b040e0219 */ /* 0x001fe400000006ff */
[----:B------:R-:W-:Y:S01]  /*0df0*/  @P0 SHF.R.U64 R23, R23, R2, R25 ;  /* 0x0000000217170219 */ /* 0x000fe20000001219 */
[----:B------:R-:W-:Y:S01]  /*0e00*/  IMAD.SHL.U32 R12, R6, 0x4, RZ ;  /* 0x00000004060c7824 */ /* 0x000fe200078e00ff */
[----:B------:R-:W-:Y:S02]  /*0e10*/  @P0 LOP3.LUT R7, R18, R13, RZ, 0xfc, !PT ;  /* 0x0000000d12070212 */ /* 0x000fe400078efcff */
        /* <DEDUP_REMOVED lines=18> */
[----:B------:R-:W-:Y:S02]  /*0f40*/  ISETP.NE.U32.AND P1, PT, R2, RZ, PT ;  /* 0x000000ff0200720c */ /* 0x000fe40003f25070 */
[----:B------:R-:W-:Y:S02]  /*0f50*/  SEL R13, R13, R14, P0 ;  /* 0x0000000e0d0d7207 */ /* 0x000fe40000000000 */
[----:B------:R-:W-:Y:S01]  /*0f60*/  SEL R15, R7, R2, !P1 ;  /* 0x00000002070f7207 */ /* 0x000fe20004800000 */
[----:B------:R-:W-:-:S05]  /*0f70*/  @!P0 IMAD.MOV R12, RZ, RZ, -R12 ;  /* 0x000000ffff0c8224 */ /* 0x000fca00078e0a0c */
[----:B------:R-:W0:Y:S02]  /*0f80*/  FLO.U32 R15, R15 ;  /* 0x0000000f000f7300 */ /* 0x000e2400000e0000 */
[C---:B0-----:R-:W-:Y:S02]  /*0f90*/  IADD3 R18, PT, PT, -R15.reuse, 0x1f, RZ ;  /* 0x0000001f0f127810 */ /* 0x041fe40007ffe1ff */
[----:B------:R-:W-:-:S03]  /*0fa0*/  IADD3 R6, PT, PT, -R15, 0x3f, RZ ;  /* 0x0000003f0f067810 */ /* 0x000fc60007ffe1ff */
[----:B------:R-:W-:-:S05]  /*0fb0*/  @P1 IMAD.MOV R6, RZ, RZ, R18 ;  /* 0x000000ffff061224 */ /* 0x000fca00078e0212 */
[----:B------:R-:W-:-:S13]  /*0fc0*/  ISETP.NE.AND P1, PT, R6, RZ, PT ;  /* 0x000000ff0600720c */ /* 0x000fda0003f25270 */
[----:B------:R-:W-:Y:S05]  /*0fd0*/  @!P1 BRA `(.L_x_50) ;  /* 0x0000000000289947 */ /* 0x000fea0003800000 */
[--C-:B------:R-:W-:Y:S02]  /*0fe0*/  SHF.R.U64 R14, R12, 0x1, R13.reuse ;  /* 0x000000010c0e7819 */ /* 0x100fe4000000120d */
[C---:B------:R-:W-:Y:S02]  /*0ff0*/  LOP3.LUT R12, R6.reuse, 0x3f, RZ, 0xc0, !PT ;  /* 0x0000003f060c7812 */ /* 0x040fe400078ec0ff */
        /* <DEDUP_REMOVED lines=8> */
.L_x_50:
[----:B------:R-:W-:Y:S05]  /*1080*/  BSYNC.RECONVERGENT B1 ;  /* 0x0000000000017941 */ /* 0x000fea0003800200 */
.L_x_49:
[----:B------:R-:W-:Y:S01]  /*1090*/  IMAD.WIDE.U32 R14, R7, 0x2168c235, RZ ;  /* 0x2168c235070e7825 */ /* 0x000fe200078e00ff */
[----:B------:R-:W-:-:S03]  /*10a0*/  SHF.R.U32.HI R5, RZ, 0x1e, R5 ;  /* 0x0000001eff057819 */ /* 0x000fc60000011605 */
[----:B------:R-:W-:Y:S01]  /*10b0*/  IMAD.MOV.U32 R12, RZ, RZ, R15 ;  /* 0x000000ffff0c7224 */ /* 0x000fe200078e000f */
[----:B------:R-:W-:Y:S01]  /*10c0*/  IADD3 RZ, P1, PT, R14, R14, RZ ;  /* 0x0000000e0eff7210 */ /* 0x000fe20007f3e0ff */
[----:B------:R-:W-:Y:S01]  /*10d0*/  IMAD.MOV.U32 R13, RZ, RZ, RZ ;  /* 0x000000ffff0d7224 */ /* 0x000fe200078e00ff */
[----:B------:R-:W-:Y:S01]  /*10e0*/  LEA.HI R4, R4, R5, RZ, 0x1 ;  /* 0x0000000504047211 */ /* 0x000fe200078f08ff */
[----:B------:R-:W-:Y:S02]  /*10f0*/  IMAD R15, R2, -0x36f0255e, RZ ;  /* 0xc90fdaa2020f7824 */ /* 0x000fe400078e02ff */
[----:B------:R-:W-:-:S04]  /*1100*/  IMAD.WIDE.U32 R12, R7, -0x36f0255e, R12 ;  /* 0xc90fdaa2070c7825 */ /* 0x000fc800078e000c */
[----:B------:R-:W-:-:S04]  /*1110*/  IMAD.HI.U32 R7, R2, -0x36f0255e, RZ ;  /* 0xc90fdaa202077827 */ /* 0x000fc800078e00ff */
        /* <DEDUP_REMOVED lines=14> */
[----:B------:R-:W-:Y:S02]  /*1200*/  IMAD.X R12, RZ, RZ, R12, P2 ;  /* 0x000000ffff0c7224 */ /* 0x000fe400010e060c */
[----:B------:R-:W-:Y:S01]  /*1210*/  IMAD.IADD R3, R13, 0x1, -R6 ;  /* 0x000000010d037824 */ /* 0x000fe200078e0a06 */
[----:B------:R-:W-:-:S02]  /*1220*/  @!P0 LOP3.LUT R2, R2, 0x80000000, RZ, 0x3c, !PT ;  /* 0x8000000002028812 */ /* 0x000fc400078e3cff */
[----:B------:R-:W-:Y:S01]  /*1230*/  SHF.R.U64 R7, R7, 0xa, R12 ;  /* 0x0000000a07077819 */ /* 0x000fe2000000120c */
[----:B------:R-:W-:-:S03]  /*1240*/  IMAD.SHL.U32 R3, R3, 0x100000, RZ ;  /* 0x0010000003037824 */ /* 0x000fc600078e00ff */
        /* <DEDUP_REMOVED lines=8> */
.L_x_44:
[----:B------:R-:W-:Y:S02]  /*12d0*/  IMAD.MOV.U32 R2, RZ, RZ, R0 ;  /* 0x000000ffff027224 */ /* 0x000fe400078e0000 */
[----:B------:R-:W-:-:S04]  /*12e0*/  IMAD.MOV.U32 R3, RZ, RZ, 0x0 ;  /* 0x00000000ff037424 */ /* 0x000fc800078e00ff */
[----:B------:R-:W-:Y:S05]  /*12f0*/  RET.REL.NODEC R2 `(kick_drift_up_simultaneously) ;  /* 0xffffffec02407950 */ /* 0x000fea0003c3ffff */
.L_x_51:
        /* <DEDUP_REMOVED lines=16> */
.L_x_81:


//--------------------- .text.drift_down          --------------------------
	.section	.text.drift_down,"ax",@progbits
	.align	128
        .global         drift_down
        .type           drift_down,@function
        .size           drift_down,(.L_x_88 - drift_down)
        .other          drift_down,@"STO_CUDA_ENTRY STV_DEFAULT"
drift_down:
.text.drift_down:
[----:B------:R-:W-:Y:S01]  /*0000*/  LDC R1, c[0x0][0x37c] ;  /* 0x0000df00ff017b82 */ /* 0x000fe20000000800 */
[----:B------:R-:W0:Y:S01]  /*0010*/  S2R R7, SR_TID.X ;  /* 0x0000000000077919 */ /* 0x000e220000002100 */
[----:B------:R-:W0:Y:S01]  /*0020*/  LDCU UR4, c[0x0][0x360] ;  /* 0x00006c00ff0477ac */ /* 0x000e220008000800 */
[----:B------:R-:W0:Y:S01]  /*0030*/  S2R R0, SR_CTAID.X ;  /* 0x0000000000007919 */ /* 0x000e220000002500 */
[----:B------:R-:W1:Y:S01]  /*0040*/  LDCU UR5, c[0x0][0x398] ;  /* 0x00007300ff0577ac */ /* 0x000e620008000800 */
[----:B0-----:R-:W-:-:S05]  /*0050*/  IMAD R7, R0, UR4, R7 ;  /* 0x0000000400077c24 */ /* 0x001fca000f8e0207 */
[----:B-1----:R-:W-:-:S13]  /*0060*/  ISETP.GE.AND P0, PT, R7, UR5, PT ;  /* 0x0000000507007c0c */ /* 0x002fda000bf06270 */
[----:B------:R-:W-:Y:S05]  /*0070*/  @P0 EXIT ;  /* 0x000000000000094d */ /* 0x000fea0003800000 */
[----:B------:R-:W0:Y:S01]  /*0080*/  LDC.64 R2, c[0x0][0x388] ;  /* 0x0000e200ff027b82 */ /* 0x000e220000000a00 */
[----:B------:R-:W1:Y:S01]  /*0090*/  LDCU.64 UR4, c[0x0][0x358] ;  /* 0x00006b00ff0477ac */ /* 0x000e620008000a00 */
[----:B------:R-:W2:Y:S06]  /*00a0*/  LDCU.64 UR6, c[0x0][0x390] ;  /* 0x00007200ff0677ac */ /* 0x000eac0008000a00 */
[----:B------:R-:W3:Y:S01]  /*00b0*/  LDC.64 R4, c[0x0][0x380] ;  /* 0x0000e000ff047b82 */ /* 0x000ee20000000a00 */
[----:B0-----:R-:W-:-:S06]  /*00c0*/  IMAD.WIDE R2, R7, 0x8, R2 ;  /* 0x0000000807027825 */ /* 0x001fcc00078e0202 */
[----:B-1----:R-:W2:Y:S01]  /*00d0*/  LDG.E.64.CONSTANT R2, desc[UR4][R2.64] ;  /* 0x0000000402027981 */ /* 0x002ea2000c1e9b00 */
[----:B---3--:R-:W-:-:S05]  /*00e0*/  IMAD.WIDE R4, R7, 0x8, R4 ;  /* 0x0000000807047825 */ /* 0x008fca00078e0204 */
[----:B------:R-:W2:Y:S02]  /*00f0*/  LDG.E.64 R6, desc[UR4][R4.64] ;  /* 0x0000000404067981 */ /* 0x000ea4000c1e1b00 */
[----:B--2---:R-:W-:-:S07]  /*0100*/  DFMA R6, R2, UR6, R6 ;  /* 0x0000000602067c2b */ /* 0x004fce0008000006 */
[----:B------:R-:W-:Y:S01]  /*0110*/  STG.E.64 desc[UR4][R4.64], R6 ;  /* 0x0000000604007986 */ /* 0x000fe2000c101b04 */
[----:B------:R-:W-:Y:S05]  /*0120*/  EXIT ;  /* 0x000000000000794d */ /* 0x000fea0003800000 */
.L_x_52:
        /* <DEDUP_REMOVED lines=13> */
.L_x_88:


//--------------------- .text.drift_up            --------------------------
	.section	.text.drift_up,"ax",@progbits
	.align	128
        .global         drift_up
        .type           drift_up,@function
        .size           drift_up,(.L_x_89 - drift_up)
        .other          drift_up,@"STO_CUDA_ENTRY STV_DEFAULT"
drift_up:
.text.drift_up:
        /* <DEDUP_REMOVED lines=16> */
[----:B--2---:R-:W-:-:S07]  /*0100*/  DFMA R6, -R2, UR6, R6 ;  /* 0x0000000602067c2b */ /* 0x004fce0008000106 */
[----:B------:R-:W-:Y:S01]  /*0110*/  STG.E.64 desc[UR4][R4.64], R6 ;  /* 0x0000000604007986 */ /* 0x000fe2000c101b04 */
[----:B------:R-:W-:Y:S05]  /*0120*/  EXIT ;  /* 0x000000000000794d */ /* 0x000fea0003800000 */
.L_x_53:
        /* <DEDUP_REMOVED lines=13> */
.L_x_89:


//--------------------- .text.kick_down           --------------------------
	.section	.text.kick_down,"ax",@progbits
	.align	128
        .global         kick_down
        .type           kick_down,@function
        .size           kick_down,(.L_x_82 - kick_down)
        .other          kick_down,@"STO_CUDA_ENTRY STV_DEFAULT"
kick_down:
.text.kick_down:
        /* <DEDUP_REMOVED lines=13> */
[----:B-1----:R-:W2:Y:S01]  /*00d0*/  LDG.E.64.CONSTANT R4, desc[UR4][R6.64] ;  /* 0x0000000406047981 */ /* 0x002ea2000c1e9b00 */
        /* <DEDUP_REMOVED lines=25> */
[----:B------:R-:W-:Y:S05]  /*0270*/  CALL.REL.NOINC `($kick_down$__internal_trig_reduction_slowpathd) ;  /* 0x00000004008c7944 */ /* 0x000fea0003c00000 */
.L_x_55:
[----:B------:R-:W-:Y:S05]  /*0280*/  BSYNC.RECONVERGENT B0 ;  /* 0x0000000000007941 */ /* 0x000fea0003800200 */
.L_x_54:
[----:B------:R-:W0:Y:S01]  /*0290*/  LDCU.64 UR6, c[0x4][0x8] ;  /* 0x01000100ff0677ac */ /* 0x000e220008000a00 */
[----:B------:R-:W-:Y:S02]  /*02a0*/  IMAD.SHL.U32 R6, R0, 0x40, RZ ;  /* 0x0000004000067824 */ /* 0x000fe400078e00ff */
[----:B------:R-:W-:Y:S01]  /*02b0*/  IMAD.MOV.U32 R24, RZ, RZ, 0x20fd8164 ;  /* 0x20fd8164ff187424 */ /* 0x000fe200078e00ff */
[----:B------:R-:W1:Y:S02]  /*02c0*/  LDCU.64 UR8, c[0x0][0x3b0] ;  /* 0x00007600ff0877ac */ /* 0x000e640008000a00 */
[----:B------:R-:W-:-:S04]  /*02d0*/  LOP3.LUT R6, R6, 0x40, RZ, 0xc0, !PT ;  /* 0x0000004006067812 */ /* 0x000fc800078ec0ff */
[----:B0-----:R-:W-:-:S05]  /*02e0*/  IADD3 R14, P0, PT, R6, UR6, RZ ;  /* 0x00000006060e7c10 */ /* 0x001fca000ff1e0ff */
[----:B------:R-:W-:Y:S01]  /*02f0*/  IMAD.X R15, RZ, RZ, UR7, P0 ;  /* 0x00000007ff0f7e24 */ /* 0x000fe200080e06ff */
[----:B------:R-:W-:Y:S01]  /*0300*/  LOP3.LUT R6, R0, 0x1, RZ, 0xc0, !PT ;  /* 0x0000000100067812 */ /* 0x000fe200078ec0ff */
[----:B------:R-:W-:Y:S01]  /*0310*/  IMAD.MOV.U32 R13, RZ, RZ, 0x3da8ff83 ;  /* 0x3da8ff83ff0d7424 */ /* 0x000fe200078e00ff */
[----:B------:R-:W0:Y:S02]  /*0320*/  LDCU.64 UR6, c[0x0][0x3a8] ;  /* 0x00007500ff0677ac */ /* 0x000e240008000a00 */
[----:B------:R-:W2:Y:S04]  /*0330*/  LDG.E.128.CONSTANT R8, desc[UR4][R14.64] ;  /* 0x000000040e087981 */ /* 0x000ea8000c1e9d00 */
[----:B------:R-:W3:Y:S04]  /*0340*/  LDG.E.128.CONSTANT R16, desc[UR4][R14.64+0x10] ;  /* 0x000010040e107981 */ /* 0x000ee8000c1e9d00 */
[----:B------:R-:W4:Y:S01]  /*0350*/  LDG.E.128.CONSTANT R20, desc[UR4][R14.64+0x20] ;  /* 0x000020040e147981 */ /* 0x000f22000c1e9d00 */
[----:B------:R-:W-:Y:S01]  /*0360*/  ISETP.NE.U32.AND P0, PT, R6, 0x1, PT ;  /* 0x000000010600780c */ /* 0x000fe20003f05070 */
[----:B------:R-:W-:Y:S01]  /*0370*/  DMUL R6, R2, R2 ;  /* 0x0000000202067228 */ /* 0x000fe20000000000 */
[----:B------:R-:W-:Y:S02]  /*0380*/  BSSY.RECONVERGENT B0, `(.L_x_56) ;  /* 0x000002b000007945 */ /* 0x000fe40003800200 */
[----:B------:R-:W-:-:S02]  /*0390*/  FSEL R24, R24, -8.06006814911005101289e+34, !P0 ;  /* 0xf9785eba18187808 */ /* 0x000fc40004000000 */
[----:B------:R-:W-:-:S06]  /*03a0*/  FSEL R25, -R13, 0.11223486810922622681, !P0 ;  /* 0x3de5db650d197808 */ /* 0x000fcc0004000100 */
[----:B--2---:R-:W-:-:S08]  /*03b0*/  DFMA R8, R6, R24, R8 ;  /* 0x000000180608722b */ /* 0x004fd00000000008 */
[----:B------:R-:W-:-:S08]  /*03c0*/  DFMA R8, R6, R8, R10 ;  /* 0x000000080608722b */ /* 0x000fd0000000000a */
[----:B---3--:R-:W-:Y:S02]  /*03d0*/  DFMA R8, R6, R8, R16 ;  /* 0x000000080608722b */ /* 0x008fe40000000010 */
[----:B0-----:R-:W-:Y:S01]  /*03e0*/  DADD R16, R4, -UR6 ;  /* 0x8000000604107e29 */ /* 0x001fe20008000000 */
[----:B------:R-:W0:Y:S05]  /*03f0*/  LDCU.64 UR6, c[0x0][0x390] ;  /* 0x00007200ff0677ac */ /* 0x000e2a0008000a00 */
[----:B------:R-:W-:Y:S02]  /*0400*/  DFMA R8, R6, R8, R18 ;  /* 0x000000080608722b */ /* 0x000fe40000000012 */
[----:B-1----:R-:W-:-:S06]  /*0410*/  DMUL R16, R16, UR8 ;  /* 0x0000000810107c28 */ /* 0x002fcc0008000000 */
[----:B----4-:R-:W-:Y:S02]  /*0420*/  DFMA R8, R6, R8, R20 ;  /* 0x000000080608722b */ /* 0x010fe40000000014 */
[----:B------:R-:W-:-:S06]  /*0430*/  DSETP.NEU.AND P1, PT, |R16|, +INF , PT ;  /* 0x7ff000001000742a */ /* 0x000fcc0003f2d200 */
[----:B------:R-:W-:-:S08]  /*0440*/  DFMA R8, R6, R8, R22 ;  /* 0x000000080608722b */ /* 0x000fd00000000016 */
[----:B------:R-:W-:Y:S02]  /*0450*/  DFMA R2, R8, R2, R2 ;  /* 0x000000020802722b */ /* 0x000fe40000000002 */
[----:B------:R-:W-:-:S10]  /*0460*/  DFMA R6, R6, R8, 1 ;  /* 0x3ff000000606742b */ /* 0x000fd40000000008 */
[----:B------:R-:W-:Y:S02]  /*0470*/  FSEL R4, R6, R2, !P0 ;  /* 0x0000000206047208 */ /* 0x000fe40004000000 */
[----:B------:R-:W-:Y:S02]  /*0480*/  FSEL R5, R7, R3, !P0 ;  /* 0x0000000307057208 */ /* 0x000fe40004000000 */
[----:B------:R-:W-:Y:S01]  /*0490*/  LOP3.LUT P0, RZ, R0, 0x2, RZ, 0xc0, !PT ;  /* 0x0000000200ff7812 */ /* 0x000fe2000780c0ff */
[----:B------:R-:W-:-:S03]  /*04a0*/  @!P1 IMAD.MOV.U32 R0, RZ, RZ, RZ ;  /* 0x000000ffff009224 */ /* 0x000fc600078e00ff */
[----:B------:R-:W-:-:S10]  /*04b0*/  DADD R2, RZ, -R4 ;  /* 0x00000000ff027229 */ /* 0x000fd40000000804 */
[----:B------:R-:W-:Y:S02]  /*04c0*/  FSEL R4, R4, R2, !P0 ;  /* 0x0000000204047208 */ /* 0x000fe40004000000 */
[----:B------:R-:W-:Y:S01]  /*04d0*/  FSEL R5, R5, R3, !P0 ;  /* 0x0000000305057208 */ /* 0x000fe20004000000 */
[----:B------:R-:W-:-:S05]  /*04e0*/  @!P1 DMUL R2, RZ, R16 ;  /* 0x00000010ff029228 */ /* 0x000fca0000000000 */
        /* <DEDUP_REMOVED lines=18> */
[----:B------:R-:W-:-:S07]  /*0610*/  MOV R14, 0x630 ;  /* 0x00000630000e7802 */ /* 0x000fce0000000f00 */
[----:B------:R-:W-:Y:S05]  /*0620*/  CALL.REL.NOINC `($kick_down$__internal_trig_reduction_slowpathd) ;  /* 0x0000000000a07944 */ /* 0x000fea0003c00000 */
.L_x_57:
[----:B------:R-:W-:Y:S05]  /*0630*/  BSYNC.RECONVERGENT B0 ;  /* 0x0000000000007941 */ /* 0x000fea0003800200 */
.L_x_56:
[----:B------:R-:W0:Y:S01]  /*0640*/  LDCU.64 UR6, c[0x4][0x8] ;  /* 0x01000100ff0677ac */ /* 0x000e220008000a00 */
[C---:B------:R-:W-:Y:S01]  /*0650*/  IMAD.SHL.U32 R6, R0.reuse, 0x40, RZ ;  /* 0x0000004000067824 */ /* 0x040fe200078e00ff */
[----:B------:R-:W-:Y:S01]  /*0660*/  LOP3.LUT R14, R0, 0x1, RZ, 0xc0, !PT ;  /* 0x00000001000e7812 */ /* 0x000fe200078ec0ff */
[----:B------:R-:W-:Y:S01]  /*0670*/  IMAD.MOV.U32 R26, RZ, RZ, 0x20fd8164 ;  /* 0x20fd8164ff1a7424 */ /* 0x000fe200078e00ff */
[----:B------:R-:W1:Y:S02]  /*0680*/  LDCU.64 UR8, c[0x0][0x3c0] ;  /* 0x00007800ff0877ac */ /* 0x000e640008000a00 */
[----:B------:R-:W-:-:S04]  /*0690*/  LOP3.LUT R6, R6, 0x40, RZ, 0xc0, !PT ;  /* 0x0000004006067812 */ /* 0x000fc800078ec0ff */
[----:B0-----:R-:W-:Y:S02]  /*06a0*/  IADD3 R24, P0, PT, R6, UR6, RZ ;  /* 0x0000000606187c10 */ /* 0x001fe4000ff1e0ff */
[----:B------:R-:W0:Y:S03]  /*06b0*/  LDC.64 R6, c[0x0][0x388] ;  /* 0x0000e200ff067b82 */ /* 0x000e260000000a00 */
[----:B------:R-:W-:Y:S01]  /*06c0*/  IMAD.X R25, RZ, RZ, UR7, P0 ;  /* 0x00000007ff197e24 */ /* 0x000fe200080e06ff */
[----:B------:R-:W2:Y:S04]  /*06d0*/  LDCU.64 UR6, c[0x0][0x398] ;  /* 0x00007300ff0677ac */ /* 0x000ea80008000a00 */
[----:B------:R-:W3:Y:S04]  /*06e0*/  LDG.E.128.CONSTANT R8, desc[UR4][R24.64] ;  /* 0x0000000418087981 */ /* 0x000ee8000c1e9d00 */
[----:B------:R-:W4:Y:S04]  /*06f0*/  LDG.E.128.CONSTANT R16, desc[UR4][R24.64+0x10] ;  /* 0x0000100418107981 */ /* 0x000f28000c1e9d00 */
[----:B------:R-:W5:Y:S01]  /*0700*/  LDG.E.128.CONSTANT R20, desc[UR4][R24.64+0x20] ;  /* 0x0000200418147981 */ /* 0x000f62000c1e9d00 */
[----:B0-----:R-:W-:-:S05]  /*0710*/  IMAD.WIDE R12, R12, 0x8, R6 ;  /* 0x000000080c0c7825 */ /* 0x001fca00078e0206 */
[----:B------:R-:W2:Y:S01]  /*0720*/  LDG.E.64 R6, desc[UR4][R12.64] ;  /* 0x000000040c067981 */ /* 0x000ea2000c1e1b00 */
[----:B------:R-:W-:Y:S01]  /*0730*/  IMAD.MOV.U32 R27, RZ, RZ, 0x3da8ff83 ;  /* 0x3da8ff83ff1b7424 */ /* 0x000fe200078e00ff */
[----:B------:R-:W-:Y:S01]  /*0740*/  ISETP.NE.U32.AND P0, PT, R14, 0x1, PT ;  /* 0x000000010e00780c */ /* 0x000fe20003f05070 */
[----:B------:R-:W-:-:S03]  /*0750*/  DMUL R14, R2, R2 ;  /* 0x00000002020e7228 */ /* 0x000fc60000000000 */
[----:B------:R-:W-:Y:S02]  /*0760*/  FSEL R26, R26, -8.06006814911005101289e+34, !P0 ;  /* 0xf9785eba1a1a7808 */ /* 0x000fe40004000000 */
[----:B------:R-:W-:-:S06]  /*0770*/  FSEL R27, -R27, 0.11223486810922622681, !P0 ;  /* 0x3de5db651b1b7808 */ /* 0x000fcc0004000100 */
[----:B---3--:R-:W-:-:S08]  /*0780*/  DFMA R8, R14, R26, R8 ;  /* 0x0000001a0e08722b */ /* 0x008fd00000000008 */
[----:B------:R-:W-:-:S08]  /*0790*/  DFMA R8, R14, R8, R10 ;  /* 0x000000080e08722b */ /* 0x000fd0000000000a */
[----:B----4-:R-:W-:-:S08]  /*07a0*/  DFMA R8, R14, R8, R16 ;  /* 0x000000080e08722b */ /* 0x010fd00000000010 */
[----:B------:R-:W-:-:S08]  /*07b0*/  DFMA R8, R14, R8, R18 ;  /* 0x000000080e08722b */ /* 0x000fd00000000012 */
[----:B-----5:R-:W-:-:S08]  /*07c0*/  DFMA R8, R14, R8, R20 ;  /* 0x000000080e08722b */ /* 0x020fd00000000014 */
        /* <DEDUP_REMOVED lines=9> */
[----:B--2---:R-:W-:-:S08]  /*0860*/  DFMA R4, R2, UR6, R4 ;  /* 0x0000000602047c2b */ /* 0x004fd00008000004 */
[----:B-1----:R-:W-:-:S08]  /*0870*/  DADD R4, R4, -UR8 ;  /* 0x8000000804047e29 */ /* 0x002fd00008000000 */
[----:B------:R-:W-:-:S07]  /*0880*/  DADD R4, -R4, R6 ;  /* 0x0000000004047229 */ /* 0x000fce0000000106 */
[----:B------:R-:W-:Y:S01]  /*0890*/  STG.E.64 desc[UR4][R12.64], R4 ;  /* 0x000000040c007986 */ /* 0x000fe2000c101b04 */
[----:B------:R-:W-:Y:S05]  /*08a0*/  EXIT ;  /* 0x000000000000794d */ /* 0x000fea0003800000 */
        .type           $kick_down$__internal_trig_reduction_slowpathd,@function
        .size           $kick_down$__internal_trig_reduction_slowpathd,(.L_x_82 - $kick_down$__internal_trig_reduction_slowpathd)
$kick_down$__internal_trig_reduction_slowpathd:
        /* <DEDUP_REMOVED lines=23> */
.L_x_62:
        /* <DEDUP_REMOVED lines=20> */
[----:B------:R-:W-:-:S03]  /*0b60*/  VIADD R18, R18, 0x1 ;  /* 0x0000000112127836 */ /* 0x000fc60000000000 */
[----:B------:R-:W-:Y:S01]  /*0b70*/  IADD3.X R7, P1, PT, R7, R6, RZ, P1, !PT ;  /* 0x0000000607077210 */ /* 0x000fe20000f3e4ff */
[----:B------:R-:W-:Y:S01]  /*0b80*/  IMAD.X R6, RZ, RZ, R20, P0 ;  /* 0x000000ffff067224 */ /* 0x000fe200000e0614 */
[----:B------:R-:W-:-:S03]  /*0b90*/  ISETP.NE.AND P0, PT, R16, -0xf, PT ;  /* 0xfffffff11000780c */ /* 0x000fc60003f05270 */
[----:B------:R-:W-:Y:S02]  /*0ba0*/  IMAD.X R6, RZ, RZ, R6, P1 ;  /* 0x000000ffff067224 */ /* 0x000fe400008e0606 */
[----:B0-----:R-:W-:Y:S02]  /*0bb0*/  IMAD.MOV.U32 R8, RZ, RZ, R7 ;  /* 0x000000ffff087224 */ /* 0x001fe400078e0007 */
[----:B------:R-:W-:-:S06]  /*0bc0*/  IMAD.MOV.U32 R9, RZ, RZ, R6 ;  /* 0x000000ffff097224 */ /* 0x000fcc00078e0006 */
[----:B------:R-:W-:Y:S05]  /*0bd0*/  @P0 BRA `(.L_x_62) ;  /* 0xfffffffc00900947 */ /* 0x000fea000383ffff */
[----:B------:R-:W-:Y:S05]  /*0be0*/  BSYNC.RECONVERGENT B2 ;  /* 0x0000000000027941 */ /* 0x000fea0003800200 */
.L_x_61:
[----:B------:R-:W-:-:S07]  /*0bf0*/  IMAD.MOV.U32 R11, RZ, RZ, R0 ;  /* 0x000000ffff0b7224 */ /* 0x000fce00078e0000 */
.L_x_60:
[----:B------:R-:W-:Y:S05]  /*0c00*/  BSYNC.RECONVERGENT B1 ;  /* 0x0000000000017941 */ /* 0x000fea0003800200 */
.L_x_59:
        /* <DEDUP_REMOVED lines=19> */
[----:B------:R-:W-:Y:S01]  /*0d40*/  @P0 SHF.R.U64 R16, R19, R0, R21 ;  /* 0x0000000013100219 */ /* 0x000fe20000001215 */
[----:B------:R-:W-:Y:S01]  /*0d50*/  IMAD.SHL.U32 R8, R6, 0x4, RZ ;  /* 0x0000000406087824 */ /* 0x000fe200078e00ff */
[----:B------:R-:W-:Y:S02]  /*0d60*/  @P0 LOP3.LUT R7, R10, R9, RZ, 0xfc, !PT ;  /* 0x000000090a070212 */ /* 0x000fe400078efcff */
[----:B------:R-:W-:-:S02]  /*0d70*/  @P0 SHF.L.U64.HI R23, R2, R23, R3 ;  /* 0x0000001702170219 */ /* 0x000fc40000010203 */
[----:B------:R-:W-:Y:S02]  /*0d80*/  @P0 LOP3.LUT R2, R11, R16, RZ, 0xfc, !PT ;  /* 0x000000100b020212 */ /* 0x000fe400078efcff */
[----:B------:R-:W-:Y:S02]  /*0d90*/  @P0 SHF.R.U32.HI R0, RZ, R0, R21 ;  /* 0x00000000ff000219 */ /* 0x000fe40000011615 */
        /* <DEDUP_REMOVED lines=35> */
.L_x_64:
[----:B------:R-:W-:Y:S05]  /*0fd0*/  BSYNC.RECONVERGENT B1 ;  /* 0x0000000000017941 */ /* 0x000fea0003800200 */
.L_x_63:
        /* <DEDUP_REMOVED lines=24> */
[----:B------:R-:W-:-:S04]  /*1160*/  SHF.R.U64 R7, R7, 0xa, R8 ;  /* 0x0000000a07077819 */ /* 0x000fc80000001208 */
[----:B------:R-:W-:-:S04]  /*1170*/  IADD3 R7, P2, PT, R7, 0x1, RZ ;  /* 0x0000000107077810 */ /* 0x000fc80007f5e0ff */
[----:B------:R-:W-:-:S04]  /*1180*/  LEA.HI.X R8, R8, RZ, RZ, 0x16, P2 ;  /* 0x000000ff08087211 */ /* 0x000fc800010fb4ff */
[--C-:B------:R-:W-:Y:S02]  /*1190*/  SHF.R.U64 R0, R7, 0x1, R8.reuse ;  /* 0x0000000107007819 */ /* 0x100fe40000001208 */
[----:B------:R-:W-:Y:S01]  /*11a0*/  SHF.R.U32.HI R7, RZ, 0x1e, R3 ;  /* 0x0000001eff077819 */ /* 0x000fe20000011603 */
[----:B------:R-:W-:Y:S01]  /*11b0*/  IMAD.SHL.U32 R3, R9, 0x100000, RZ ;  /* 0x0010000009037824 */ /* 0x000fe200078e00ff */
[----:B------:R-:W-:Y:S02]  /*11c0*/  SHF.R.U32.HI R8, RZ, 0x1, R8 ;  /* 0x00000001ff087819 */ /* 0x000fe40000011608 */
[----:B------:R-:W-:Y:S02]  /*11d0*/  IADD3 R16, P2, P3, RZ, RZ, R0 ;  /* 0x000000ffff107210 */ /* 0x000fe40007b5e000 */
[----:B------:R-:W-:Y:S02]  /*11e0*/  LEA.HI R2, R2, R7, RZ, 0x1 ;  /* 0x0000000702027211 */ /* 0x000fe400078f08ff */
[----:B------:R-:W-:-:S03]  /*11f0*/  IADD3.X R3, PT, PT, R3, 0x3fe00000, R8, P2, P3 ;  /* 0x3fe0000003037810 */ /* 0x000fc600017e6408 */
[----:B------:R-:W-:Y:S01]  /*1200*/  @P1 IMAD.MOV R2, RZ, RZ, -R2 ;  /* 0x000000ffff021224 */ /* 0x000fe200078e0a02 */
[----:B------:R-:W-:-:S07]  /*1210*/  LOP3.LUT R17, R3, R6, RZ, 0xfc, !PT ;  /* 0x0000000603117212 */ /* 0x000fce00078efcff */
.L_x_58:
[----:B------:R-:W-:Y:S02]  /*1220*/  IMAD.MOV.U32 R15, RZ, RZ, 0x0 ;  /* 0x00000000ff0f7424 */ /* 0x000fe400078e00ff */
[----:B------:R-:W-:Y:S02]  /*1230*/  IMAD.MOV.U32 R0, RZ, RZ, R2 ;  /* 0x000000ffff007224 */ /* 0x000fe400078e0002 */
[----:B------:R-:W-:Y:S02]  /*1240*/  IMAD.MOV.U32 R2, RZ, RZ, R16 ;  /* 0x000000ffff027224 */ /* 0x000fe400078e0010 */
[----:B------:R-:W-:Y:S01]  /*1250*/  IMAD.MOV.U32 R3, RZ, RZ, R17 ;  /* 0x000000ffff037224 */ /* 0x000fe200078e0011 */
[----:B------:R-:W-:Y:S06]  /*1260*/  RET.REL.NODEC R14 `(kick_down) ;  /* 0xffffffec0e647950 */ /* 0x000fec0003c3ffff */
.L_x_65:
        /* <DEDUP_REMOVED lines=9> */
.L_x_82:


//--------------------- .text.kick_up             --------------------------
	.section	.text.kick_up,"ax",@progbits
	.align	128
        .global         kick_up
        .type           kick_up,@function
        .size           kick_up,(.L_x_83 - kick_up)
        .other          kick_up,@"STO_CUDA_ENTRY STV_DEFAULT"
kick_up:
.text.kick_up:
        /* <DEDUP_REMOVED lines=39> */
[----:B------:R-:W-:Y:S05]  /*0270*/  CALL.REL.NOINC `($kick_up$__internal_trig_reduction_slowpathd) ;  /* 0x00000004008c7944 */ /* 0x000fea0003c00000 */
.L_x_67:
[----:B------:R-:W-:Y:S05]  /*0280*/  BSYNC.RECONVERGENT B0 ;  /* 0x0000000000007941 */ /* 0x000fea0003800200 */
.L_x_66:
        /* <DEDUP_REMOVED lines=57> */
[----:B------:R-:W-:Y:S05]  /*0620*/  CALL.REL.NOINC `($kick_up$__internal_trig_reduction_slowpathd) ;  /* 0x0000000000a07944 */ /* 0x000fea0003c00000 */
.L_x_69:
[----:B------:R-:W-:Y:S05]  /*0630*/  BSYNC.RECONVERGENT B0 ;  /* 0x0000000000007941 */ /* 0x000fea0003800200 */
.L_x_68:
        /* <DEDUP_REMOVED lines=36> */
[----:B------:R-:W-:-:S07]  /*0880*/  DADD R4, R4, R6 ;  /* 0x0000000004047229 */ /* 0x000fce0000000006 */
[----:B------:R-:W-:Y:S01]  /*0890*/  STG.E.64 desc[UR4][R12.64], R4 ;  /* 0x000000040c007986 */ /* 0x000fe2000c101b04 */
[----:B------:R-:W-:Y:S05]  /*08a0*/  EXIT ;  /* 0x000000000000794d */ /* 0x000fea0003800000 */
        .type           $kick_up$__internal_trig_reduction_slowpathd,@function
        .size           $kick_up$__internal_trig_reduction_slowpathd,(.L_x_83 - $kick_up$__internal_trig_reduction_slowpathd)
$kick_up$__internal_trig_reduction_slowpathd:
        /* <DEDUP_REMOVED lines=23> */
.L_x_74:
        /* <DEDUP_REMOVED lines=29> */
.L_x_73:
[----:B------:R-:W-:-:S07]  /*0bf0*/  IMAD.MOV.U32 R11, RZ, RZ, R0 ;  /* 0x000000ffff0b7224 */ /* 0x000fce00078e0000 */
.L_x_72:
[----:B------:R-:W-:Y:S05]  /*0c00*/  BSYNC.RECONVERGENT B1 ;  /* 0x0000000000017941 */ /* 0x000fea0003800200 */
.L_x_71:
        /* <DEDUP_REMOVED lines=60> */
.L_x_76:
[----:B------:R-:W-:Y:S05]  /*0fd0*/  BSYNC.RECONVERGENT B1 ;  /* 0x0000000000017941 */ /* 0x000fea0003800200 */
.L_x_75:
        /* <DEDUP_REMOVED lines=36> */
.L_x_70:
[----:B------:R-:W-:Y:S02]  /*1220*/  IMAD.MOV.U32 R15, RZ, RZ, 0x0 ;  /* 0x00000000ff0f7424 */ /* 0x000fe400078e00ff */
[----:B------:R-:W-:Y:S02]  /*1230*/  IMAD.MOV.U32 R0, RZ, RZ, R2 ;  /* 0x000000ffff007224 */ /* 0x000fe400078e0002 */
[----:B------:R-:W-:Y:S02]  /*1240*/  IMAD.MOV.U32 R2, RZ, RZ, R16 ;  /* 0x000000ffff027224 */ /* 0x000fe400078e0010 */
[----:B------:R-:W-:Y:S01]  /*1250*/  IMAD.MOV.U32 R3, RZ, RZ, R17 ;  /* 0x000000ffff037224 */ /* 0x000fe200078e0011 */
[----:B------:R-:W-:Y:S06]  /*1260*/  RET.REL.NODEC R14 `(kick_up) ;  /* 0xffffffec0e647950 */ /* 0x000fec0003c3ffff */
.L_x_77:
        /* <DEDUP_REMOVED lines=9> */
.L_x_83:


//--------------------- .nv.global.init           --------------------------
	.section	.nv.global.init,"aw",@progbits
	.align	16
.nv.global.init:
	.type		__cudart_sin_cos_coeffs,@object
	.size		__cudart_sin_cos_coeffs,(__cudart_i2opi_d - __cudart_sin_cos_coeffs)
__cudart_sin_cos_coeffs:
        /*0000*/ 	.byte	0x46, 0xd2, 0xb0, 0x2c, 0xf1, 0xe5, 0x5a, 0xbe, 0x92, 0xe3, 0xac, 0x69, 0xe3, 0x1d, 0xc7, 0x3e
        /*0010*/ 	.byte	0xa1, 0x62, 0xdb, 0x19, 0xa0, 0x01, 0x2a, 0xbf, 0x18, 0x08, 0x11, 0x11, 0x11, 0x11, 0x81, 0x3f
        /*0020*/ 	.byte	0x54, 0x55, 0x55, 0x55, 0x55, 0x55, 0xc5, 0xbf, 0x00, 0x00, 0x00, 0x00, 0x00, 0x00, 0x00, 0x00
        /*0030*/ 	.byte	0x00, 0x00, 0x00, 0x00, 0x00, 0x00, 0x00, 0x00, 0x64, 0x81, 0xfd, 0x20, 0x83, 0xff, 0xa8, 0xbd
        /*0040*/ 	.byte	0x28, 0x85, 0xef, 0xc1, 0xa7, 0xee, 0x21, 0x3e, 0xd9, 0xe6, 0x06, 0x8e, 0x4f, 0x7e, 0x92, 0xbe
        /*0050*/ 	.byte	0xe9, 0xbc, 0xdd, 0x19, 0xa0, 0x01, 0xfa, 0x3e, 0x47, 0x5d, 0xc1, 0x16, 0x6c, 0xc1, 0x56, 0xbf
        /*0060*/ 	.byte	0x51, 0x55, 0x55, 0x55, 0x55, 0x55, 0xa5, 0x3f, 0x00, 0x00, 0x00, 0x00, 0x00, 0x00, 0xe0, 0xbf
        /*0070*/ 	.byte	0x00, 0x00, 0x00, 0x00, 0x00, 0x00, 0xf0, 0x3f, 0x00, 0x00, 0x00, 0x00, 0x00, 0x00, 0x00, 0x00
	.type		__cudart_i2opi_d,@object
	.size		__cudart_i2opi_d,(.L_0 - __cudart_i2opi_d)
__cudart_i2opi_d:
        /* <DEDUP_REMOVED lines=9> */
.L_0:


//--------------------- .nv.shared.reserved.0     --------------------------
	.section	.nv.shared.reserved.0,"aw",@nobits
	.weak		__nv_reservedSMEM_offset_0_alias
	.size		__nv_reservedSMEM_offset_0_alias, 0, 64
	.other		__nv_reservedSMEM_offset_0_alias,@"STO_CUDA_RESERVED_SHARED STV_DEFAULT"
__nv_reservedSMEM_offset_0_alias:
	.zero		0
	.zero		64


//--------------------- .nv.constant0.kick_drift_down_turns --------------------------
	.section	.nv.constant0.kick_drift_down_turns,"a",@progbits
	.sectionflags	@""
	.align	4
.nv.constant0.kick_drift_down_turns:
	.zero		1004


//--------------------- .nv.constant0.kick_drift_up_turns --------------------------
	.section	.nv.constant0.kick_drift_up_turns,"a",@progbits
	.sectionflags	@""
	.align	4
.nv.constant0.kick_drift_up_turns:
	.zero		1008


//--------------------- .nv.constant0.kick_drift_down_simultaneously --------------------------
	.section	.nv.constant0.kick_drift_down_simultaneously,"a",@progbits
	.sectionflags	@""
	.align	4
.nv.constant0.kick_drift_down_simultaneously:
	.zero		976


//--------------------- .nv.constant0.kick_drift_up_simultaneously --------------------------
	.section	.nv.constant0.kick_drift_up_simultaneously,"a",@progbits
	.sectionflags	@""
	.align	4
.nv.constant0.kick_drift_up_simultaneously:
	.zero		976


//--------------------- .nv.constant0.drift_down  --------------------------
	.section	.nv.constant0.drift_down,"a",@progbits
	.sectionflags	@""
	.align	4
.nv.constant0.drift_down:
	.zero		924


//--------------------- .nv.constant0.drift_up    --------------------------
	.section	.nv.constant0.drift_up,"a",@progbits
	.sectionflags	@""
	.align	4
.nv.constant0.drift_up:
	.zero		924


//--------------------- .nv.constant0.kick_down   --------------------------
	.section	.nv.constant0.kick_down,"a",@progbits
	.sectionflags	@""
	.align	4
.nv.constant0.kick_down:
	.zero		968


//--------------------- .nv.constant0.kick_up     --------------------------
	.section	.nv.constant0.kick_up,"a",@progbits
	.sectionflags	@""
	.align	4
.nv.constant0.kick_up:
	.zero		968


//--------------------- SYMBOLS --------------------------

	.type		.nv.reservedSmem.offset0,@object
	.size		.nv.reservedSmem.offset0,0x4
